	.target	sm_90a

	.elftype	@"ET_EXEC"


//--------------------- .note.nv.tkinfo           --------------------------
	.section	.note.nv.tkinfo,"",@"SHT_NOTE"
	.sectionflags	@"SHF_NOTE_NV_TKINFO"
	.tkinfo
        /*0018*/ 	.word	0x00000002
        /*0030*/ 	.string	""
        /*0030*/ 	.string	"ptxas"
        /*0030*/ 	.string	"Cuda compilation tools, release 13.0, V13.0.88"
        /*0030*/ 	.string	"Build cuda_13.0.r13.0/compiler.36424714_0"
        /*0030*/ 	.string	"-arch sm_90a -m 64 "



//--------------------- .note.nv.cuinfo           --------------------------
	.section	.note.nv.cuinfo,"",@"SHT_NOTE"
	.sectionflags	@"SHF_NOTE_NV_CUINFO"
        /*0018*/ 	.short	0x0002
        /*001a*/ 	.short	0x005a
        /*001c*/ 	.short	0x0082
	.zero		2


//--------------------- .nv.info                  --------------------------
	.section	.nv.info,"",@"SHT_CUDA_INFO"
	.align	4


	//----- nvinfo : EIATTR_REGCOUNT
	.align		4
        /*0000*/ 	.byte	0x04, 0x2f
        /*0002*/ 	.short	(.L_12 - .L_11)
	.align		4
.L_11:
        /*0004*/ 	.word	index@(_ZN7cutlass13device_kernelINS_4gemm6kernel13GemmUniversalIN4cute5tupleIJiiiiEEENS1_10collective13CollectiveMmaINS1_37MainloopSm90TmaGmmaWarpSpecializedFP8ILi3ENS5_IJNS4_1CILi1EEESB_SB_EEENS1_35KernelTmaWarpSpecializedCooperativeEEENS5_IJNSA_ILi128EEENSA_ILi256EEENSA_ILi64EEEEEENS_12float_e4m3_tENS5_IJlSB_lEEESJ_SK_NS4_8TiledMMAINS4_8MMA_AtomIJNS4_4SM904GMMA31MMA_64x256x32_F32E4M3E4M3_SS_TNILNSO_7ScaleInE1ELSQ_1EEEEEENS4_6LayoutINS5_IJNSA_ILi2EEESB_SB_EEENS5_IJSB_NSA_ILi0EEESW_EEEEENS5_IJNS4_10UnderscoreESZ_SZ_EEEEENS4_13SM90_TMA_LOADENS4_14ComposedLayoutINS4_7SwizzleILi2ELi4ELi3EEENS4_18smem_ptr_flag_bitsILi8EEENST_INS5_IJNSA_ILi8EEESH_EEENS5_IJSH_SB_EEEEEEEvNS4_8identityES12_S1C_vS1D_EENS_8epilogue10collective6detail29Sm90TmaWarpSpecializedAdapterINS1G_15DefaultEpilogueISJ_SK_SK_NS1F_6thread17LinearCombinationISJ_Li1EffLNS1K_9ScaleType4KindE0ELNS_15FloatRoundStyleE2ESJ_EENS1_15EpilogueDefaultEEEEEvvEEEEvNT_6ParamsE)
        /*0008*/ 	.word	0x000000a8


	//----- nvinfo : EIATTR_FRAME_SIZE
	.align		4
.L_12:
        /*000c*/ 	.byte	0x04, 0x11
        /*000e*/ 	.short	(.L_14 - .L_13)
	.align		4
.L_13:
        /*0010*/ 	.word	index@(_ZN7cutlass13device_kernelINS_4gemm6kernel13GemmUniversalIN4cute5tupleIJiiiiEEENS1_10collective13CollectiveMmaINS1_37MainloopSm90TmaGmmaWarpSpecializedFP8ILi3ENS5_IJNS4_1CILi1EEESB_SB_EEENS1_35KernelTmaWarpSpecializedCooperativeEEENS5_IJNSA_ILi128EEENSA_ILi256EEENSA_ILi64EEEEEENS_12float_e4m3_tENS5_IJlSB_lEEESJ_SK_NS4_8TiledMMAINS4_8MMA_AtomIJNS4_4SM904GMMA31MMA_64x256x32_F32E4M3E4M3_SS_TNILNSO_7ScaleInE1ELSQ_1EEEEEENS4_6LayoutINS5_IJNSA_ILi2EEESB_SB_EEENS5_IJSB_NSA_ILi0EEESW_EEEEENS5_IJNS4_10UnderscoreESZ_SZ_EEEEENS4_13SM90_TMA_LOADENS4_14ComposedLayoutINS4_7SwizzleILi2ELi4ELi3EEENS4_18smem_ptr_flag_bitsILi8EEENST_INS5_IJNSA_ILi8EEESH_EEENS5_IJSH_SB_EEEEEEEvNS4_8identityES12_S1C_vS1D_EENS_8epilogue10collective6detail29Sm90TmaWarpSpecializedAdapterINS1G_15DefaultEpilogueISJ_SK_SK_NS1F_6thread17LinearCombinationISJ_Li1EffLNS1K_9ScaleType4KindE0ELNS_15FloatRoundStyleE2ESJ_EENS1_15EpilogueDefaultEEEEEvvEEEEvNT_6ParamsE)
        /*0014*/ 	.word	0x00000100


	//----- nvinfo : EIATTR_MIN_STACK_SIZE
	.align		4
.L_14:
        /*0018*/ 	.byte	0x04, 0x12
        /*001a*/ 	.short	(.L_16 - .L_15)
	.align		4
.L_15:
        /*001c*/ 	.word	index@(_ZN7cutlass13device_kernelINS_4gemm6kernel13GemmUniversalIN4cute5tupleIJiiiiEEENS1_10collective13CollectiveMmaINS1_37MainloopSm90TmaGmmaWarpSpecializedFP8ILi3ENS5_IJNS4_1CILi1EEESB_SB_EEENS1_35KernelTmaWarpSpecializedCooperativeEEENS5_IJNSA_ILi128EEENSA_ILi256EEENSA_ILi64EEEEEENS_12float_e4m3_tENS5_IJlSB_lEEESJ_SK_NS4_8TiledMMAINS4_8MMA_AtomIJNS4_4SM904GMMA31MMA_64x256x32_F32E4M3E4M3_SS_TNILNSO_7ScaleInE1ELSQ_1EEEEEENS4_6LayoutINS5_IJNSA_ILi2EEESB_SB_EEENS5_IJSB_NSA_ILi0EEESW_EEEEENS5_IJNS4_10UnderscoreESZ_SZ_EEEEENS4_13SM90_TMA_LOADENS4_14ComposedLayoutINS4_7SwizzleILi2ELi4ELi3EEENS4_18smem_ptr_flag_bitsILi8EEENST_INS5_IJNSA_ILi8EEESH_EEENS5_IJSH_SB_EEEEEEEvNS4_8identityES12_S1C_vS1D_EENS_8epilogue10collective6detail29Sm90TmaWarpSpecializedAdapterINS1G_15DefaultEpilogueISJ_SK_SK_NS1F_6thread17LinearCombinationISJ_Li1EffLNS1K_9ScaleType4KindE0ELNS_15FloatRoundStyleE2ESJ_EENS1_15EpilogueDefaultEEEEEvvEEEEvNT_6ParamsE)
        /*0020*/ 	.word	0x00000100
.L_16:


//--------------------- .nv.compat                --------------------------
	.section	.nv.compat,"",@"SHT_CUDA_COMPAT_INFO"
	.align	4
        /*0000*/ 	.byte	0x02, 0x09, 0x01, 0x00, 0x02, 0x02, 0x04, 0x00, 0x02, 0x05, 0x05, 0x00, 0x03, 0x07, 0x01, 0x01
        /*0010*/ 	.byte	0x02, 0x03, 0x01, 0x00, 0x02, 0x06, 0x01, 0x00, 0x04, 0x0b, 0x08, 0x00, 0x00, 0x00, 0x00, 0x00
        /*0020*/ 	.byte	0x00, 0x00, 0x00, 0x00


//--------------------- .nv.info._ZN7cutlass13device_kernelINS_4gemm6kernel13GemmUniversalIN4cute5tupleIJiiiiEEENS1_10collective13CollectiveMmaINS1_37MainloopSm90TmaGmmaWarpSpecializedFP8ILi3ENS5_IJNS4_1CILi1EEESB_SB_EEENS1_35KernelTmaWarpSpecializedCooperativeEEENS5_IJNSA_ILi128EEENSA_ILi256EEENSA_ILi64EEEEEENS_12float_e4m3_tENS5_IJlSB_lEEESJ_SK_NS4_8TiledMMAINS4_8MMA_AtomIJNS4_4SM904GMMA31MMA_64x256x32_F32E4M3E4M3_SS_TNILNSO_7ScaleInE1ELSQ_1EEEEEENS4_6LayoutINS5_IJNSA_ILi2EEESB_SB_EEENS5_IJSB_NSA_ILi0EEESW_EEEEENS5_IJNS4_10UnderscoreESZ_SZ_EEEEENS4_13SM90_TMA_LOADENS4_14ComposedLayoutINS4_7SwizzleILi2ELi4ELi3EEENS4_18smem_ptr_flag_bitsILi8EEENST_INS5_IJNSA_ILi8EEESH_EEENS5_IJSH_SB_EEEEEEEvNS4_8identityES12_S1C_vS1D_EENS_8epilogue10collective6detail29Sm90TmaWarpSpecializedAdapterINS1G_15DefaultEpilogueISJ_SK_SK_NS1F_6thread17LinearCombinationISJ_Li1EffLNS1K_9ScaleType4KindE0ELNS_15FloatRoundStyleE2ESJ_EENS1_15EpilogueDefaultEEEEEvvEEEEvNT_6ParamsE --------------------------
	.section	.nv.info._ZN7cutlass13device_kernelINS_4gemm6kernel13GemmUniversalIN4cute5tupleIJiiiiEEENS1_10collective13CollectiveMmaINS1_37MainloopSm90TmaGmmaWarpSpecializedFP8ILi3ENS5_IJNS4_1CILi1EEESB_SB_EEENS1_35KernelTmaWarpSpecializedCooperativeEEENS5_IJNSA_ILi128EEENSA_ILi256EEENSA_ILi64EEEEEENS_12float_e4m3_tENS5_IJlSB_lEEESJ_SK_NS4_8TiledMMAINS4_8MMA_AtomIJNS4_4SM904GMMA31MMA_64x256x32_F32E4M3E4M3_SS_TNILNSO_7ScaleInE1ELSQ_1EEEEEENS4_6LayoutINS5_IJNSA_ILi2EEESB_SB_EEENS5_IJSB_NSA_ILi0EEESW_EEEEENS5_IJNS4_10UnderscoreESZ_SZ_EEEEENS4_13SM90_TMA_LOADENS4_14ComposedLayoutINS4_7SwizzleILi2ELi4ELi3EEENS4_18smem_ptr_flag_bitsILi8EEENST_INS5_IJNSA_ILi8EEESH_EEENS5_IJSH_SB_EEEEEEEvNS4_8identityES12_S1C_vS1D_EENS_8epilogue10collective6detail29Sm90TmaWarpSpecializedAdapterINS1G_15DefaultEpilogueISJ_SK_SK_NS1F_6thread17LinearCombinationISJ_Li1EffLNS1K_9ScaleType4KindE0ELNS_15FloatRoundStyleE2ESJ_EENS1_15EpilogueDefaultEEEEEvvEEEEvNT_6ParamsE,"",@"SHT_CUDA_INFO"
	.sectionflags	@""
	.align	4


	//----- nvinfo : EIATTR_CUDA_API_VERSION
	.align		4
        /*0000*/ 	.byte	0x04, 0x37
        /*0002*/ 	.short	(.L_18 - .L_17)
.L_17:
        /*0004*/ 	.word	0x00000082


	//----- nvinfo : EIATTR_KPARAM_INFO
	.align		4
.L_18:
        /*0008*/ 	.byte	0x04, 0x17
        /*000a*/ 	.short	(.L_20 - .L_19)
.L_19:
        /*000c*/ 	.word	0x00000000
        /*0010*/ 	.short	0x0000
        /*0012*/ 	.short	0x0070
        /*0014*/ 	.byte	0x00, 0xf0, 0x01, 0x10


	//----- nvinfo : EIATTR_SPARSE_MMA_MASK
	.align		4
.L_20:
        /*0018*/ 	.byte	0x03, 0x50
        /*001a*/ 	.short	0x0000


	//----- nvinfo : EIATTR_MAXREG_COUNT
	.align		4
        /*001c*/ 	.byte	0x03, 0x1b
        /*001e*/ 	.short	0x00a8


	//----- nvinfo : EIATTR_NUM_BARRIERS
	.align		4
        /*0020*/ 	.byte	0x02, 0x4c
        /*0022*/ 	.byte	0x01
	.zero		1


	//----- nvinfo : EIATTR_ANNOTATIONS
	.align		4
        /*0024*/ 	.byte	0x04, 0x55
        /*0026*/ 	.short	(.L_22 - .L_21)


	//   ....[0]....
.L_21:
        /*0028*/ 	.word	0x00000001
        /*002c*/ 	.byte	0x70, 0x05, 0x00, 0x00, 0x01, 0x00, 0x00, 0x00, 0x90, 0x05, 0x00, 0x00, 0x01, 0x00, 0x00, 0x00
        /* <DEDUP_REMOVED lines=193> */
        /*0c4c*/ 	.byte	0x60, 0xff, 0x00, 0x00


	//----- nvinfo : EIATTR_MERCURY_ISA_VERSION
	.align		4
.L_22:
        /*0c50*/ 	.byte	0x03, 0x5f
        /*0c52*/ 	.short	0x0101


	//----- nvinfo : EIATTR_INT_WARP_WIDE_INSTR_OFFSETS
	.align		4
        /*0c54*/ 	.byte	0x04, 0x31
        /*0c56*/ 	.short	(.L_24 - .L_23)


	//   ....[0]....
.L_23:
        /*0c58*/ 	.word	0x00000440


	//   ....[1]....
        /*0c5c*/ 	.word	0x00000450


	//   ....[2]....
        /*0c60*/ 	.word	0x00000580


	//----- nvinfo : EIATTR_COOP_GROUP_MASK_REGIDS
	.align		4
.L_24:
        /*0c64*/ 	.byte	0x04, 0x29
        /*0c66*/ 	.short	(.L_26 - .L_25)


	//   ....[0]....
.L_25:
        /*0c68*/ 	.word	0xffffffff


	//   ....[1]....
        /*0c6c*/ 	.word	0xffffffff


	//   ....[2]....
        /*0c70*/ 	.word	0xffffffff


	//   ....[3]....
        /*0c74*/ 	.word	0xffffffff


	//   ....[4]....
        /*0c78*/ 	.word	0xffffffff


	//----- nvinfo : EIATTR_COOP_GROUP_INSTR_OFFSETS
	.align		4
.L_26:
        /*0c7c*/ 	.byte	0x04, 0x28
        /*0c7e*/ 	.short	(.L_28 - .L_27)


	//   ....[0]....
.L_27:
        /*0c80*/ 	.word	0x00000070


	//   ....[1]....
        /*0c84*/ 	.word	0x00000080


	//   ....[2]....
        /*0c88*/ 	.word	0x000001a0


	//   ....[3]....
        /*0c8c*/ 	.word	0x00000390


	//   ....[4]....
        /*0c90*/ 	.word	0x000012d0


	//----- nvinfo : EIATTR_REG_RECONFIG
	.align		4
.L_28:
        /*0c94*/ 	.byte	0x01, 0x54
	.zero		2


	//----- nvinfo : EIATTR_MBARRIER_INSTR_OFFSETS
	.align		4
        /*0c98*/ 	.byte	0x04, 0x39
        /*0c9a*/ 	.short	(.L_30 - .L_29)


	//   ....[0]....
.L_29:
        /*0c9c*/ 	.word	0x00000320
        /*0ca0*/ 	.word	0x000000ff
        /*0ca4*/ 	.word	0x00000000
        /*0ca8*/ 	.short	0x0100
        /*0caa*/ 	.byte	0x09
	.zero		1


	//   ....[1]....
        /*0cac*/ 	.word	0x00000330
        /*0cb0*/ 	.word	0x000000ff
        /*0cb4*/ 	.word	0x00000018
        /*0cb8*/ 	.short	0x0100
        /*0cba*/ 	.byte	0x09
	.zero		1


	//   ....[2]....
        /*0cbc*/ 	.word	0x00000340
        /*0cc0*/ 	.word	0x000000ff
        /*0cc4*/ 	.word	0x00000008
        /*0cc8*/ 	.short	0x0100
        /*0cca*/ 	.byte	0x09
	.zero		1


	//   ....[3]....
        /*0ccc*/ 	.word	0x00000350
        /*0cd0*/ 	.word	0x000000ff
        /*0cd4*/ 	.word	0x00000020
        /*0cd8*/ 	.short	0x0100
        /*0cda*/ 	.byte	0x09
	.zero		1


	//   ....[4]....
        /*0cdc*/ 	.word	0x00000360
        /*0ce0*/ 	.word	0x000000ff
        /*0ce4*/ 	.word	0x00000010
        /*0ce8*/ 	.short	0x0100
        /*0cea*/ 	.byte	0x09
	.zero		1


	//   ....[5]....
        /*0cec*/ 	.word	0x00000370
        /*0cf0*/ 	.word	0x000000ff
        /*0cf4*/ 	.word	0x00000028
        /*0cf8*/ 	.short	0x0100
        /*0cfa*/ 	.byte	0x09
	.zero		1


	//   ....[6]....
        /*0cfc*/ 	.word	0x000005b0
        /*0d00*/ 	.word	0x000000ff
        /*0d04*/ 	.word	0x00000040
        /*0d08*/ 	.short	0x0100
        /*0d0a*/ 	.byte	0x06
	.zero		1


	//   ....[7]....
        /*0d0c*/ 	.word	0x000005c0
        /*0d10*/ 	.word	0x000000ff
        /*0d14*/ 	.word	0x00000048
        /*0d18*/ 	.short	0x0100
        /*0d1a*/ 	.byte	0x06
	.zero		1


	//   ....[8]....
        /*0d1c*/ 	.word	0x00001ae0
        /*0d20*/ 	.word	0x000000ff
        /*0d24*/ 	.word	0x00000000
        /*0d28*/ 	.short	0x010a
        /*0d2a*/ 	.byte	0x06
	.zero		1


	//   ....[9]....
        /*0d2c*/ 	.word	0x00001b20
        /*0d30*/ 	.word	0x000000ff
        /*0d34*/ 	.word	0x00000000
        /*0d38*/ 	.short	0x010a
        /*0d3a*/ 	.byte	0x06
	.zero		1


	//   ....[10]....
        /*0d3c*/ 	.word	0x00002d30
        /*0d40*/ 	.word	0x000000ff
        /*0d44*/ 	.word	0x00000000
        /*0d48*/ 	.short	0x010a
        /*0d4a*/ 	.byte	0x09
	.zero		1


	//   ....[11]....
        /*0d4c*/ 	.word	0x00002d70
        /*0d50*/ 	.word	0x000000ff
        /*0d54*/ 	.word	0x00000000
        /*0d58*/ 	.short	0x010a
        /*0d5a*/ 	.byte	0x09
	.zero		1


	//   ....[12]....
        /*0d5c*/ 	.word	0x00003d90
        /*0d60*/ 	.word	0x000000ff
        /*0d64*/ 	.word	0x00000000
        /*0d68*/ 	.short	0x0101
        /*0d6a*/ 	.byte	0x08
	.zero		1


	//   ....[13]....
        /*0d6c*/ 	.word	0x00004f60
        /*0d70*/ 	.word	0x000000ff
        /*0d74*/ 	.word	0x00000000
        /*0d78*/ 	.short	0x0101
        /*0d7a*/ 	.byte	0x08
	.zero		1


	//   ....[14]....
        /*0d7c*/ 	.word	0x0000f210
        /*0d80*/ 	.word	0x0000000d
        /*0d84*/ 	.word	0x00000018
        /*0d88*/ 	.short	0x010a
        /*0d8a*/ 	.byte	0x3f
	.zero		1


	//   ....[15]....
        /*0d8c*/ 	.word	0x0000f5d0
        /*0d90*/ 	.word	0x00000004
        /*0d94*/ 	.word	0x00000048
        /*0d98*/ 	.short	0x0101
        /*0d9a*/ 	.byte	0x3f
	.zero		1


	//   ....[16]....
        /*0d9c*/ 	.word	0x0000fd40
        /*0da0*/ 	.word	0x00000007
        /*0da4*/ 	.word	0x00000000
        /*0da8*/ 	.short	0x010a
        /*0daa*/ 	.byte	0x3f
	.zero		1


	//   ....[17]....
        /*0dac*/ 	.word	0x0000fdc0
        /*0db0*/ 	.word	0x00000009
        /*0db4*/ 	.word	0x00000000
        /*0db8*/ 	.short	0x010a
        /*0dba*/ 	.byte	0x3f
	.zero		1


	//   ....[18]....
        /*0dbc*/ 	.word	0x0000fe50
        /*0dc0*/ 	.word	0x00000003
        /*0dc4*/ 	.word	0x00000000
        /*0dc8*/ 	.short	0x010a
        /*0dca*/ 	.byte	0x3f
	.zero		1


	//   ....[19]....
        /*0dcc*/ 	.word	0x0000fec0
        /*0dd0*/ 	.word	0x00000003
        /*0dd4*/ 	.word	0x00000000
        /*0dd8*/ 	.short	0x010a
        /*0dda*/ 	.byte	0x3f
	.zero		1


	//   ....[20]....
        /*0ddc*/ 	.word	0x0000ff30
        /*0de0*/ 	.word	0x00000000
        /*0de4*/ 	.word	0x00000000
        /*0de8*/ 	.short	0x010a
        /*0dea*/ 	.byte	0x3f
	.zero		1


	//   ....[21]....
        /*0dec*/ 	.word	0x00010010
        /*0df0*/ 	.word	0x0000000d
        /*0df4*/ 	.word	0x00000018
        /*0df8*/ 	.short	0x010a
        /*0dfa*/ 	.byte	0x3f
	.zero		1


	//   ....[22]....
        /*0dfc*/ 	.word	0x000100f0
        /*0e00*/ 	.word	0x00000007
        /*0e04*/ 	.word	0x00000000
        /*0e08*/ 	.short	0x010a
        /*0e0a*/ 	.byte	0x3f
	.zero		1


	//   ....[23]....
        /*0e0c*/ 	.word	0x00010140
        /*0e10*/ 	.word	0x00000009
        /*0e14*/ 	.word	0x00000000
        /*0e18*/ 	.short	0x010a
        /*0e1a*/ 	.byte	0x3f
	.zero		1


	//----- nvinfo : EIATTR_NUM_MBARRIERS
	.align		4
.L_30:
        /*0e1c*/ 	.byte	0x03, 0x38
        /*0e1e*/ 	.short	0x0008


	//----- nvinfo : EIATTR_EXIT_INSTR_OFFSETS
	.align		4
        /*0e20*/ 	.byte	0x04, 0x1c
        /*0e22*/ 	.short	(.L_32 - .L_31)


	//   ....[0]....
.L_31:
        /*0e24*/ 	.word	0x00000620


	//   ....[1]....
        /*0e28*/ 	.word	0x00000f70


	//   ....[2]....
        /*0e2c*/ 	.word	0x0000e850


	//   ....[3]....
        /*0e30*/ 	.word	0x0000eea0


	//   ....[4]....
        /*0e34*/ 	.word	0x0000fea0


	//----- nvinfo : EIATTR_MAX_THREADS
	.align		4
.L_32:
        /*0e38*/ 	.byte	0x04, 0x05
        /*0e3a*/ 	.short	(.L_34 - .L_33)
.L_33:
        /*0e3c*/ 	.word	0x00000180
        /*0e40*/ 	.word	0x00000001
        /*0e44*/ 	.word	0x00000001


	//----- nvinfo : EIATTR_CRS_STACK_SIZE
	.align		4
.L_34:
        /*0e48*/ 	.byte	0x04, 0x1e
        /*0e4a*/ 	.short	(.L_36 - .L_35)
.L_35:
        /*0e4c*/ 	.word	0x00000000


	//----- nvinfo : EIATTR_CBANK_PARAM_SIZE
	.align		4
.L_36:
        /*0e50*/ 	.byte	0x03, 0x19
        /*0e52*/ 	.short	0x0470


	//----- nvinfo : EIATTR_PARAM_CBANK
	.align		4
        /*0e54*/ 	.byte	0x04, 0x0a
        /*0e56*/ 	.short	(.L_38 - .L_37)
	.align		4
.L_37:
        /*0e58*/ 	.word	index@(.nv.constant0._ZN7cutlass13device_kernelINS_4gemm6kernel13GemmUniversalIN4cute5tupleIJiiiiEEENS1_10collective13CollectiveMmaINS1_37MainloopSm90TmaGmmaWarpSpecializedFP8ILi3ENS5_IJNS4_1CILi1EEESB_SB_EEENS1_35KernelTmaWarpSpecializedCooperativeEEENS5_IJNSA_ILi128EEENSA_ILi256EEENSA_ILi64EEEEEENS_12float_e4m3_tENS5_IJlSB_lEEESJ_SK_NS4_8TiledMMAINS4_8MMA_AtomIJNS4_4SM904GMMA31MMA_64x256x32_F32E4M3E4M3_SS_TNILNSO_7ScaleInE1ELSQ_1EEEEEENS4_6LayoutINS5_IJNSA_ILi2EEESB_SB_EEENS5_IJSB_NSA_ILi0EEESW_EEEEENS5_IJNS4_10UnderscoreESZ_SZ_EEEEENS4_13SM90_TMA_LOADENS4_14ComposedLayoutINS4_7SwizzleILi2ELi4ELi3EEENS4_18smem_ptr_flag_bitsILi8EEENST_INS5_IJNSA_ILi8EEESH_EEENS5_IJSH_SB_EEEEEEEvNS4_8identityES12_S1C_vS1D_EENS_8epilogue10collective6detail29Sm90TmaWarpSpecializedAdapterINS1G_15DefaultEpilogueISJ_SK_SK_NS1F_6thread17LinearCombinationISJ_Li1EffLNS1K_9ScaleType4KindE0ELNS_15FloatRoundStyleE2ESJ_EENS1_15EpilogueDefaultEEEEEvvEEEEvNT_6ParamsE)
        /*0e5c*/ 	.short	0x0210
        /*0e5e*/ 	.short	0x0470


	//----- nvinfo : EIATTR_SW_WAR
	.align		4
.L_38:
        /*0e60*/ 	.byte	0x04, 0x36
        /*0e62*/ 	.short	(.L_40 - .L_39)
.L_39:
        /*0e64*/ 	.word	0x00000008
.L_40:


//--------------------- .nv.callgraph             --------------------------
	.section	.nv.callgraph,"",@"SHT_CUDA_CALLGRAPH"
	.align	4
	.sectionentsize	8
	.align		4
        /*0000*/ 	.word	0x00000000
	.align		4
        /*0004*/ 	.word	0xffffffff
	.align		4
        /*0008*/ 	.word	0x00000000
	.align		4
        /*000c*/ 	.word	0xfffffffe
	.align		4
        /*0010*/ 	.word	0x00000000
	.align		4
        /*0014*/ 	.word	0xfffffffd
	.align		4
        /*0018*/ 	.word	0x00000000
	.align		4
        /*001c*/ 	.word	0xfffffffc


//--------------------- .nv.constant4             --------------------------
	.section	.nv.constant4,"a",@progbits
	.align	8
	.align		8
.nv.constant4:
        /*0000*/ 	.dword	_ZN39_INTERNAL_67669cc2_4_k_cu_13fc0a1a_43864cuda3std3__45__cpo5beginE
	.align		8
        /*0008*/ 	.dword	_ZN39_INTERNAL_67669cc2_4_k_cu_13fc0a1a_43864cuda3std3__45__cpo3endE
	.align		8
        /*0010*/ 	.dword	_ZN39_INTERNAL_67669cc2_4_k_cu_13fc0a1a_43864cuda3std3__45__cpo6cbeginE
	.align		8
        /*0018*/ 	.dword	_ZN39_INTERNAL_67669cc2_4_k_cu_13fc0a1a_43864cuda3std3__45__cpo4cendE
	.align		8
        /*0020*/ 	.dword	_ZN39_INTERNAL_67669cc2_4_k_cu_13fc0a1a_43864cuda3std3__441_GLOBAL__N__67669cc2_4_k_cu_13fc0a1a_43866ignoreE
	.align		8
        /*0028*/ 	.dword	_ZN39_INTERNAL_67669cc2_4_k_cu_13fc0a1a_43864cuda3std3__419piecewise_constructE
	.align		8
        /*0030*/ 	.dword	_ZN39_INTERNAL_67669cc2_4_k_cu_13fc0a1a_43864cuda3std3__48in_placeE
	.align		8
        /*0038*/ 	.dword	_ZN39_INTERNAL_67669cc2_4_k_cu_13fc0a1a_43864cuda3std6ranges3__45__cpo4swapE
	.align		8
        /*0040*/ 	.dword	_ZN39_INTERNAL_67669cc2_4_k_cu_13fc0a1a_43864cuda3std6ranges3__45__cpo9iter_moveE
	.align		8
        /*0048*/ 	.dword	_ZN39_INTERNAL_67669cc2_4_k_cu_13fc0a1a_43864cute7productE
	.align		8
        /*0050*/ 	.dword	_ZN39_INTERNAL_67669cc2_4_k_cu_13fc0a1a_43864cute1_E


//--------------------- .text._ZN7cutlass13device_kernelINS_4gemm6kernel13GemmUniversalIN4cute5tupleIJiiiiEEENS1_10collective13CollectiveMmaINS1_37MainloopSm90TmaGmmaWarpSpecializedFP8ILi3ENS5_IJNS4_1CILi1EEESB_SB_EEENS1_35KernelTmaWarpSpecializedCooperativeEEENS5_IJNSA_ILi128EEENSA_ILi256EEENSA_ILi64EEEEEENS_12float_e4m3_tENS5_IJlSB_lEEESJ_SK_NS4_8TiledMMAINS4_8MMA_AtomIJNS4_4SM904GMMA31MMA_64x256x32_F32E4M3E4M3_SS_TNILNSO_7ScaleInE1ELSQ_1EEEEEENS4_6LayoutINS5_IJNSA_ILi2EEESB_SB_EEENS5_IJSB_NSA_ILi0EEESW_EEEEENS5_IJNS4_10UnderscoreESZ_SZ_EEEEENS4_13SM90_TMA_LOADENS4_14ComposedLayoutINS4_7SwizzleILi2ELi4ELi3EEENS4_18smem_ptr_flag_bitsILi8EEENST_INS5_IJNSA_ILi8EEESH_EEENS5_IJSH_SB_EEEEEEEvNS4_8identityES12_S1C_vS1D_EENS_8epilogue10collective6detail29Sm90TmaWarpSpecializedAdapterINS1G_15DefaultEpilogueISJ_SK_SK_NS1F_6thread17LinearCombinationISJ_Li1EffLNS1K_9ScaleType4KindE0ELNS_15FloatRoundStyleE2ESJ_EENS1_15EpilogueDefaultEEEEEvvEEEEvNT_6ParamsE --------------------------
	.section	.text._ZN7cutlass13device_kernelINS_4gemm6kernel13GemmUniversalIN4cute5tupleIJiiiiEEENS1_10collective13CollectiveMmaINS1_37MainloopSm90TmaGmmaWarpSpecializedFP8ILi3ENS5_IJNS4_1CILi1EEESB_SB_EEENS1_35KernelTmaWarpSpecializedCooperativeEEENS5_IJNSA_ILi128EEENSA_ILi256EEENSA_ILi64EEEEEENS_12float_e4m3_tENS5_IJlSB_lEEESJ_SK_NS4_8TiledMMAINS4_8MMA_AtomIJNS4_4SM904GMMA31MMA_64x256x32_F32E4M3E4M3_SS_TNILNSO_7ScaleInE1ELSQ_1EEEEEENS4_6LayoutINS5_IJNSA_ILi2EEESB_SB_EEENS5_IJSB_NSA_ILi0EEESW_EEEEENS5_IJNS4_10UnderscoreESZ_SZ_EEEEENS4_13SM90_TMA_LOADENS4_14ComposedLayoutINS4_7SwizzleILi2ELi4ELi3EEENS4_18smem_ptr_flag_bitsILi8EEENST_INS5_IJNSA_ILi8EEESH_EEENS5_IJSH_SB_EEEEEEEvNS4_8identityES12_S1C_vS1D_EENS_8epilogue10collective6detail29Sm90TmaWarpSpecializedAdapterINS1G_15DefaultEpilogueISJ_SK_SK_NS1F_6thread17LinearCombinationISJ_Li1EffLNS1K_9ScaleType4KindE0ELNS_15FloatRoundStyleE2ESJ_EENS1_15EpilogueDefaultEEEEEvvEEEEvNT_6ParamsE,"ax",@progbits
	.align	128
.text._ZN7cutlass13device_kernelINS_4gemm6kernel13GemmUniversalIN4cute5tupleIJiiiiEEENS1_10collective13CollectiveMmaINS1_37MainloopSm90TmaGmmaWarpSpecializedFP8ILi3ENS5_IJNS4_1CILi1EEESB_SB_EEENS1_35KernelTmaWarpSpecializedCooperativeEEENS5_IJNSA_ILi128EEENSA_ILi256EEENSA_ILi64EEEEEENS_12float_e4m3_tENS5_IJlSB_lEEESJ_SK_NS4_8TiledMMAINS4_8MMA_AtomIJNS4_4SM904GMMA31MMA_64x256x32_F32E4M3E4M3_SS_TNILNSO_7ScaleInE1ELSQ_1EEEEEENS4_6LayoutINS5_IJNSA_ILi2EEESB_SB_EEENS5_IJSB_NSA_ILi0EEESW_EEEEENS5_IJNS4_10UnderscoreESZ_SZ_EEEEENS4_13SM90_TMA_LOADENS4_14ComposedLayoutINS4_7SwizzleILi2ELi4ELi3EEENS4_18smem_ptr_flag_bitsILi8EEENST_INS5_IJNSA_ILi8EEESH_EEENS5_IJSH_SB_EEEEEEEvNS4_8identityES12_S1C_vS1D_EENS_8epilogue10collective6detail29Sm90TmaWarpSpecializedAdapterINS1G_15DefaultEpilogueISJ_SK_SK_NS1F_6thread17LinearCombinationISJ_Li1EffLNS1K_9ScaleType4KindE0ELNS_15FloatRoundStyleE2ESJ_EENS1_15EpilogueDefaultEEEEEvvEEEEvNT_6ParamsE:
        .type           _ZN7cutlass13device_kernelINS_4gemm6kernel13GemmUniversalIN4cute5tupleIJiiiiEEENS1_10collective13CollectiveMmaINS1_37MainloopSm90TmaGmmaWarpSpecializedFP8ILi3ENS5_IJNS4_1CILi1EEESB_SB_EEENS1_35KernelTmaWarpSpecializedCooperativeEEENS5_IJNSA_ILi128EEENSA_ILi256EEENSA_ILi64EEEEEENS_12float_e4m3_tENS5_IJlSB_lEEESJ_SK_NS4_8TiledMMAINS4_8MMA_AtomIJNS4_4SM904GMMA31MMA_64x256x32_F32E4M3E4M3_SS_TNILNSO_7ScaleInE1ELSQ_1EEEEEENS4_6LayoutINS5_IJNSA_ILi2EEESB_SB_EEENS5_IJSB_NSA_ILi0EEESW_EEEEENS5_IJNS4_10UnderscoreESZ_SZ_EEEEENS4_13SM90_TMA_LOADENS4_14ComposedLayoutINS4_7SwizzleILi2ELi4ELi3EEENS4_18smem_ptr_flag_bitsILi8EEENST_INS5_IJNSA_ILi8EEESH_EEENS5_IJSH_SB_EEEEEEEvNS4_8identityES12_S1C_vS1D_EENS_8epilogue10collective6detail29Sm90TmaWarpSpecializedAdapterINS1G_15DefaultEpilogueISJ_SK_SK_NS1F_6thread17LinearCombinationISJ_Li1EffLNS1K_9ScaleType4KindE0ELNS_15FloatRoundStyleE2ESJ_EENS1_15EpilogueDefaultEEEEEvvEEEEvNT_6ParamsE,@function
        .size           _ZN7cutlass13device_kernelINS_4gemm6kernel13GemmUniversalIN4cute5tupleIJiiiiEEENS1_10collective13CollectiveMmaINS1_37MainloopSm90TmaGmmaWarpSpecializedFP8ILi3ENS5_IJNS4_1CILi1EEESB_SB_EEENS1_35KernelTmaWarpSpecializedCooperativeEEENS5_IJNSA_ILi128EEENSA_ILi256EEENSA_ILi64EEEEEENS_12float_e4m3_tENS5_IJlSB_lEEESJ_SK_NS4_8TiledMMAINS4_8MMA_AtomIJNS4_4SM904GMMA31MMA_64x256x32_F32E4M3E4M3_SS_TNILNSO_7ScaleInE1ELSQ_1EEEEEENS4_6LayoutINS5_IJNSA_ILi2EEESB_SB_EEENS5_IJSB_NSA_ILi0EEESW_EEEEENS5_IJNS4_10UnderscoreESZ_SZ_EEEEENS4_13SM90_TMA_LOADENS4_14ComposedLayoutINS4_7SwizzleILi2ELi4ELi3EEENS4_18smem_ptr_flag_bitsILi8EEENST_INS5_IJNSA_ILi8EEESH_EEENS5_IJSH_SB_EEEEEEEvNS4_8identityES12_S1C_vS1D_EENS_8epilogue10collective6detail29Sm90TmaWarpSpecializedAdapterINS1G_15DefaultEpilogueISJ_SK_SK_NS1F_6thread17LinearCombinationISJ_Li1EffLNS1K_9ScaleType4KindE0ELNS_15FloatRoundStyleE2ESJ_EENS1_15EpilogueDefaultEEEEEvvEEEEvNT_6ParamsE,(.L_x_327 - _ZN7cutlass13device_kernelINS_4gemm6kernel13GemmUniversalIN4cute5tupleIJiiiiEEENS1_10collective13CollectiveMmaINS1_37MainloopSm90TmaGmmaWarpSpecializedFP8ILi3ENS5_IJNS4_1CILi1EEESB_SB_EEENS1_35KernelTmaWarpSpecializedCooperativeEEENS5_IJNSA_ILi128EEENSA_ILi256EEENSA_ILi64EEEEEENS_12float_e4m3_tENS5_IJlSB_lEEESJ_SK_NS4_8TiledMMAINS4_8MMA_AtomIJNS4_4SM904GMMA31MMA_64x256x32_F32E4M3E4M3_SS_TNILNSO_7ScaleInE1ELSQ_1EEEEEENS4_6LayoutINS5_IJNSA_ILi2EEESB_SB_EEENS5_IJSB_NSA_ILi0EEESW_EEEEENS5_IJNS4_10UnderscoreESZ_SZ_EEEEENS4_13SM90_TMA_LOADENS4_14ComposedLayoutINS4_7SwizzleILi2ELi4ELi3EEENS4_18smem_ptr_flag_bitsILi8EEENST_INS5_IJNSA_ILi8EEESH_EEENS5_IJSH_SB_EEEEEEEvNS4_8identityES12_S1C_vS1D_EENS_8epilogue10collective6detail29Sm90TmaWarpSpecializedAdapterINS1G_15DefaultEpilogueISJ_SK_SK_NS1F_6thread17LinearCombinationISJ_Li1EffLNS1K_9ScaleType4KindE0ELNS_15FloatRoundStyleE2ESJ_EENS1_15EpilogueDefaultEEEEEvvEEEEvNT_6ParamsE)
        .other          _ZN7cutlass13device_kernelINS_4gemm6kernel13GemmUniversalIN4cute5tupleIJiiiiEEENS1_10collective13CollectiveMmaINS1_37MainloopSm90TmaGmmaWarpSpecializedFP8ILi3ENS5_IJNS4_1CILi1EEESB_SB_EEENS1_35KernelTmaWarpSpecializedCooperativeEEENS5_IJNSA_ILi128EEENSA_ILi256EEENSA_ILi64EEEEEENS_12float_e4m3_tENS5_IJlSB_lEEESJ_SK_NS4_8TiledMMAINS4_8MMA_AtomIJNS4_4SM904GMMA31MMA_64x256x32_F32E4M3E4M3_SS_TNILNSO_7ScaleInE1ELSQ_1EEEEEENS4_6LayoutINS5_IJNSA_ILi2EEESB_SB_EEENS5_IJSB_NSA_ILi0EEESW_EEEEENS5_IJNS4_10UnderscoreESZ_SZ_EEEEENS4_13SM90_TMA_LOADENS4_14ComposedLayoutINS4_7SwizzleILi2ELi4ELi3EEENS4_18smem_ptr_flag_bitsILi8EEENST_INS5_IJNSA_ILi8EEESH_EEENS5_IJSH_SB_EEEEEEEvNS4_8identityES12_S1C_vS1D_EENS_8epilogue10collective6detail29Sm90TmaWarpSpecializedAdapterINS1G_15DefaultEpilogueISJ_SK_SK_NS1F_6thread17LinearCombinationISJ_Li1EffLNS1K_9ScaleType4KindE0ELNS_15FloatRoundStyleE2ESJ_EENS1_15EpilogueDefaultEEEEEvvEEEEvNT_6ParamsE,@"STO_CUDA_ENTRY STV_DEFAULT"
_ZN7cutlass13device_kernelINS_4gemm6kernel13GemmUniversalIN4cute5tupleIJiiiiEEENS1_10collective13CollectiveMmaINS1_37MainloopSm90TmaGmmaWarpSpecializedFP8ILi3ENS5_IJNS4_1CILi1EEESB_SB_EEENS1_35KernelTmaWarpSpecializedCooperativeEEENS5_IJNSA_ILi128EEENSA_ILi256EEENSA_ILi64EEEEEENS_12float_e4m3_tENS5_IJlSB_lEEESJ_SK_NS4_8TiledMMAINS4_8MMA_AtomIJNS4_4SM904GMMA31MMA_64x256x32_F32E4M3E4M3_SS_TNILNSO_7ScaleInE1ELSQ_1EEEEEENS4_6LayoutINS5_IJNSA_ILi2EEESB_SB_EEENS5_IJSB_NSA_ILi0EEESW_EEEEENS5_IJNS4_10UnderscoreESZ_SZ_EEEEENS4_13SM90_TMA_LOADENS4_14ComposedLayoutINS4_7SwizzleILi2ELi4ELi3EEENS4_18smem_ptr_flag_bitsILi8EEENST_INS5_IJNSA_ILi8EEESH_EEENS5_IJSH_SB_EEEEEEEvNS4_8identityES12_S1C_vS1D_EENS_8epilogue10collective6detail29Sm90TmaWarpSpecializedAdapterINS1G_15DefaultEpilogueISJ_SK_SK_NS1F_6thread17LinearCombinationISJ_Li1EffLNS1K_9ScaleType4KindE0ELNS_15FloatRoundStyleE2ESJ_EENS1_15EpilogueDefaultEEEEEvvEEEEvNT_6ParamsE:
[----:B------:R-:W0:Y:S02]  /*0000*/  LDC R1, c[0x0][0x28] ;  /* 0x00000a00ff017b82 */ /* 0x000e240000000800 */
[----:B0-----:R-:W-:Y:S01]  /*0010*/  VIADD R1, R1, 0xffffff00 ;  /* 0xffffff0001017836 */ /* 0x001fe20000000000 */
[----:B------:R-:W0:Y:S01]  /*0020*/  S2R R2, SR_TID.X ;  /* 0x0000000000027919 */ /* 0x000e220000002100 */
[----:B------:R-:W-:Y:S01]  /*0030*/  ELECT P0, URZ, PT ;  /* 0x00000000003f782f */ /* 0x000fe20003800000 */
[----:B------:R-:W-:Y:S01]  /*0040*/  BSSY B0, `(.L_x_0) ;  /* 0x0000015000007945 */ /* 0x000fe20003800000 */
[--C-:B0-----:R-:W-:Y:S02]  /*0050*/  SHF.R.U32.HI R0, RZ, 0x5, R2.reuse ;  /* 0x00000005ff007819 */ /* 0x101fe40000011602 */
[----:B------:R-:W-:-:S03]  /*0060*/  SHF.R.U32.HI R2, RZ, 0x7, R2 ;  /* 0x00000007ff027819 */ /* 0x000fc60000011602 */
[----:B------:R-:W0:Y:S04]  /*0070*/  SHFL.IDX PT, R3, R0, RZ, 0x1f ;  /* 0x00001fff00037589 */ /* 0x000e2800000e0000 */
[----:B------:R-:W1:Y:S01]  /*0080*/  SHFL.IDX PT, R2, R2, RZ, 0x1f ;  /* 0x00001fff02027589 */ /* 0x000e6200000e0000 */
[----:B0-----:R-:W-:Y:S02]  /*0090*/  R2UR UR4, R3 ;  /* 0x00000000030472ca */ /* 0x001fe400000e0000 */
[----:B-1----:R-:W-:-:S11]  /*00a0*/  R2UR UR6, R2 ;  /* 0x00000000020672ca */ /* 0x002fd600000e0000 */
[----:B------:R-:W-:Y:S02]  /*00b0*/  USHF.R.S32.HI UR5, URZ, 0x1f, UR4 ;  /* 0x0000001f3f057899 */ /* 0x000fe40008011404 */
[----:B------:R-:W-:Y:S02]  /*00c0*/  ISETP.NE.OR P0, PT, RZ, UR4, !P0 ;  /* 0x00000004ff007c0c */ /* 0x000fe4000c705670 */
[----:B------:R-:W-:-:S04]  /*00d0*/  ULEA.HI UR5, UR5, UR4, URZ, 0x2 ;  /* 0x0000000405057291 */ /* 0x000fc8000f8f103f */
[----:B------:R-:W-:-:S04]  /*00e0*/  ULOP3.LUT UR5, UR5, 0xfffffffc, URZ, 0xc0, !UPT ;  /* 0xfffffffc05057892 */ /* 0x000fc8000f8ec03f */
[----:B------:R-:W-:-:S03]  /*00f0*/  UIADD3 UR8, UR4, -UR5, URZ ;  /* 0x8000000504087290 */ /* 0x000fc6000fffe03f */
[----:B------:R-:W-:Y:S09]  /*0100*/  @P0 BRA `(.L_x_1) ;  /* 0x0000000000200947 */ /* 0x000ff20003800000 */
[----:B------:R-:W-:Y:S02]  /*0110*/  ULDC.64 UR4, c[0x0][0x198] ;  /* 0x0000660000047ab9 */ /* 0x000fe40000000a00 */
[----:B------:R-:W-:Y:S02]  /*0120*/  UIADD3 UR10, UP0, UR4, 0xf0, URZ ;  /* 0x000000f0040a7890 */ /* 0x000fe4000ff1e03f */
[----:B------:R-:W-:Y:S02]  /*0130*/  UIADD3 UR4, UP1, UR4, 0x1f0, URZ ;  /* 0x000001f004047890 */ /* 0x000fe4000ff3e03f */
[----:B------:R-:W-:Y:S02]  /*0140*/  UIADD3.X UR11, URZ, UR5, URZ, UP0, !UPT ;  /* 0x000000053f0b7290 */ /* 0x000fe400087fe43f */
[----:B------:R-:W-:-:S07]  /*0150*/  UIADD3.X UR5, URZ, UR5, URZ, UP1, !UPT ;  /* 0x000000053f057290 */ /* 0x000fce0008ffe43f */
[----:B------:R0:W-:Y:S02]  /*0160*/  UTMACCTL.PF [UR10] ;  /* 0x000000000a0079b9 */ /* 0x0001e40008040000 */
[----:B------:R0:W-:Y:S02]  /*0170*/  UTMACCTL.PF [UR4] ;  /* 0x00000000040079b9 */ /* 0x0001e40008040000 */
[----:B0-----:R-:W-:Y:S01]  /*0180*/  NOP ;  /* 0x0000000000007918 */ /* 0x001fe20000000000 */
.L_x_1:
[----:B------:R-:W-:Y:S05]  /*0190*/  BSYNC B0 ;  /* 0x0000000000007941 */ /* 0x000fea0003800000 */
.L_x_0:
[----:B------:R-:W0:Y:S01]  /*01a0*/  SHFL.IDX PT, R2, R0, RZ, 0x1f ;  /* 0x00001fff00027589 */ /* 0x000e2200000e0000 */
[----:B------:R-:W-:Y:S01]  /*01b0*/  UISETP.NE.AND UP0, UPT, UR8, 0x3, UPT ;  /* 0x000000030800788c */ /* 0x000fe2000bf05270 */
[----:B------:R-:W-:Y:S01]  /*01c0*/  ISETP.NE.AND P1, PT, RZ, UR6, PT ;  /* 0x00000006ff007c0c */ /* 0x000fe2000bf25270 */
[----:B------:R-:W-:Y:S02]  /*01d0*/  UIADD3 UR10, UR6, -0x1, URZ ;  /* 0xffffffff060a7890 */ /* 0x000fe4000fffe03f */
[----:B------:R-:W-:Y:S02]  /*01e0*/  UISETP.EQ.OR UP0, UPT, UR8, URZ, !UP0 ;  /* 0x0000003f0800728c */ /* 0x000fe4000c702670 */
[----:B------:R-:W-:Y:S02]  /*01f0*/  UISETP.GE.U32.AND UP1, UPT, UR10, 0x2, UPT ;  /* 0x000000020a00788c */ /* 0x000fe4000bf26070 */
[----:B------:R-:W-:-:S04]  /*0200*/  UISETP.EQ.AND UP0, UPT, UR6, URZ, UP0 ;  /* 0x0000003f0600728c */ /* 0x000fc80008702270 */
[----:B------:R-:W-:-:S04]  /*0210*/  USEL UR13, URZ, 0x1, !UP0 ;  /* 0x000000013f0d7887 */ /* 0x000fc8000c000000 */
[----:B------:R-:W-:Y:S01]  /*0220*/  USEL UR13, UR13, 0x2, UP1 ;  /* 0x000000020d0d7887 */ /* 0x000fe20008800000 */
[----:B0-----:R-:W-:-:S13]  /*0230*/  ISETP.NE.AND P0, PT, R2, RZ, PT ;  /* 0x000000ff0200720c */ /* 0x001fda0003f05270 */
[----:B------:R-:W-:Y:S05]  /*0240*/  @P0 BRA `(.L_x_2) ;  /* 0x0000000000500947 */ /* 0x000fea0003800000 */
[----:B------:R-:W0:Y:S01]  /*0250*/  S2UR UR9, SR_CgaCtaId ;  /* 0x00000000000979c3 */ /* 0x000e220000008800 */
[----:B------:R-:W-:Y:S01]  /*0260*/  UMOV UR4, 0x400 ;  /* 0x0000040000047882 */ /* 0x000fe20000000000 */
[----:B------:R-:W-:Y:S01]  /*0270*/  UMOV UR5, 0x1 ;  /* 0x0000000100057882 */ /* 0x000fe20000000000 */
[----:B------:R-:W-:Y:S01]  /*0280*/  UMOV UR6, 0x100 ;  /* 0x0000010000067882 */ /* 0x000fe20000000000 */
[----:B------:R-:W-:Y:S01]  /*0290*/  ELECT P0, URZ, PT ;  /* 0x00000000003f782f */ /* 0x000fe20003800000 */
[----:B------:R-:W-:-:S04]  /*02a0*/  UIADD3 UR6, -UR6, 0x100000, URZ ;  /* 0x0010000006067890 */ /* 0x000fc8000fffe13f */
[----:B------:R-:W-:Y:S02]  /*02b0*/  USHF.L.U32 UR7, UR6, 0xb, URZ ;  /* 0x0000000b06077899 */ /* 0x000fe4000800063f */
[----:B------:R-:W-:Y:S02]  /*02c0*/  USHF.L.U32 UR6, UR6, 0x1, URZ ;  /* 0x0000000106067899 */ /* 0x000fe4000800063f */
[----:B0-----:R-:W-:Y:S02]  /*02d0*/  ULEA UR9, UR9, UR4, 0x18 ;  /* 0x0000000409097291 */ /* 0x001fe4000f8ec03f */
[----:B------:R-:W-:-:S04]  /*02e0*/  UIADD3 UR4, -UR5, 0x100000, URZ ;  /* 0x0010000005047890 */ /* 0x000fc8000fffe13f */
[----:B------:R-:W-:Y:S02]  /*02f0*/  USHF.L.U32 UR5, UR4, 0xb, URZ ;  /* 0x0000000b04057899 */ /* 0x000fe4000800063f */
[----:B------:R-:W-:Y:S01]  /*0300*/  USHF.L.U32 UR4, UR4, 0x1, URZ ;  /* 0x0000000104047899 */ /* 0x000fe2000800063f */
[----:B------:R-:W0:Y:S11]  /*0310*/  FENCE.VIEW.ASYNC.S ;  /* 0x00000000000073c6 */ /* 0x000e360000000000 */
[----:B0-----:R0:W1:Y:S01]  /*0320*/  SYNCS.EXCH.64 URZ, [UR9], UR4 ;  /* 0x00000004093f75b2 */ /* 0x0010620008000100 */
[----:B------:R0:W2:Y:S01]  /*0330*/  SYNCS.EXCH.64 URZ, [UR9+0x18], UR6 ;  /* 0x00001806093f75b2 */ /* 0x0000a20008000100 */
[----:B------:R0:W3:Y:S01]  /*0340*/  SYNCS.EXCH.64 URZ, [UR9+0x8], UR4 ;  /* 0x00000804093f75b2 */ /* 0x0000e20008000100 */
[----:B------:R0:W4:Y:S01]  /*0350*/  SYNCS.EXCH.64 URZ, [UR9+0x20], UR6 ;  /* 0x00002006093f75b2 */ /* 0x0001220008000100 */
[----:B------:R0:W0:Y:S01]  /*0360*/  SYNCS.EXCH.64 URZ, [UR9+0x10], UR4 ;  /* 0x00001004093f75b2 */ /* 0x0000220008000100 */
[----:B------:R0:W0:Y:S01]  /*0370*/  SYNCS.EXCH.64 URZ, [UR9+0x28], UR6 ;  /* 0x00002806093f75b2 */ /* 0x0000220008000100 */
[----:B------:R-:W-:Y:S01]  /*0380*/  NOP ;  /* 0x0000000000007918 */ /* 0x000fe20000000000 */
.L_x_2:
[----:B------:R-:W5:Y:S01]  /*0390*/  SHFL.IDX PT, R0, R0, RZ, 0x1f ;  /* 0x00001fff00007589 */ /* 0x000f6200000e0000 */
[----:B------:R-:W1:Y:S01]  /*03a0*/  LDC R2, c[0x0][0x65c] ;  /* 0x00019700ff027b82 */ /* 0x000e620000000800 */
[----:B------:R-:W-:Y:S01]  /*03b0*/  ELECT P0, URZ, PT ;  /* 0x00000000003f782f */ /* 0x000fe20003800000 */
[----:B------:R-:W-:Y:S01]  /*03c0*/  IMAD.MOV.U32 R3, RZ, RZ, RZ ;  /* 0x000000ffff037224 */ /* 0x000fe200078e00ff */
[----:B0-----:R-:W-:Y:S01]  /*03d0*/  UMOV UR4, 0x20 ;  /* 0x0000002000047882 */ /* 0x001fe20000000000 */
[----:B------:R-:W-:Y:S01]  /*03e0*/  NOP ;  /* 0x0000000000007918 */ /* 0x000fe20000000000 */
[----:B------:R-:W-:Y:S01]  /*03f0*/  NOP ;  /* 0x0000000000007918 */ /* 0x000fe20000000000 */
[----:B-----5:R-:W-:Y:S02]  /*0400*/  ISETP.NE.OR P0, PT, R0, RZ, !P0 ;  /* 0x000000ff0000720c */ /* 0x020fe40004705670 */
[----:B-1----:R-:W-:Y:S01]  /*0410*/  ISETP.NE.AND P2, PT, R2, 0x1, PT ;  /* 0x000000010200780c */ /* 0x002fe20003f45270 */
[----:B------:R-:W0:Y:S01]  /*0420*/  S2R R0, SR_CTAID.Y ;  /* 0x0000000000007919 */ /* 0x000e220000002600 */
[----:B------:R-:W1:Y:S09]  /*0430*/  S2R R2, SR_CTAID.X ;  /* 0x0000000000027919 */ /* 0x000e720000002500 */
[----:B------:R-:W-:Y:S01]  /*0440*/  VOTEU.ALL UP0, P0 ;  /* 0x00000000003f7886 */ /* 0x000fe20000000000 */
[----:B------:R-:W-:Y:S01]  /*0450*/  VOTEU.ALL UP1, P0 ;  /* 0x00000000003f7886 */ /* 0x000fe20000020000 */
[----:B------:R-:W1:Y:S01]  /*0460*/  @P2 LDC R7, c[0x0][0x10] ;  /* 0x00000400ff072b82 */ /* 0x000e620000000800 */
[----:B------:R-:W-:-:S02]  /*0470*/  @P2 IMAD.MOV.U32 R5, RZ, RZ, RZ ;  /* 0x000000ffff052224 */ /* 0x000fc400078e00ff */
[----:B------:R-:W-:Y:S01]  /*0480*/  @P2 IMAD.MOV.U32 R11, RZ, RZ, RZ ;  /* 0x000000ffff0b2224 */ /* 0x000fe200078e00ff */
[----:B------:R-:W-:Y:S01]  /*0490*/  @!UP0 UMOV UR6, 0x400 ;  /* 0x0000040000068882 */ /* 0x000fe20000000000 */
[----:B------:R-:W-:-:S04]  /*04a0*/  @!UP0 UIADD3 UR4, -UR4, 0x100000, URZ ;  /* 0x0010000004048890 */ /* 0x000fc8000fffe13f */
[----:B------:R-:W-:Y:S02]  /*04b0*/  @!UP0 USHF.L.U32 UR5, UR4, 0xb, URZ ;  /* 0x0000000b04058899 */ /* 0x000fe4000800063f */
[----:B------:R-:W-:Y:S01]  /*04c0*/  @!UP0 USHF.L.U32 UR4, UR4, 0x1, URZ ;  /* 0x0000000104048899 */ /* 0x000fe2000800063f */
[----:B------:R-:W5:Y:S08]  /*04d0*/  @!P2 LDC R9, c[0x0][0xc] ;  /* 0x00000300ff09ab82 */ /* 0x000f700000000800 */
[----:B------:R-:W2:Y:S01]  /*04e0*/  @!UP0 S2UR UR7, SR_CgaCtaId ;  /* 0x00000000000789c3 */ /* 0x000ea20000008800 */
[----:B0-----:R-:W-:-:S04]  /*04f0*/  @P2 IMAD.MOV.U32 R4, RZ, RZ, R0 ;  /* 0x000000ffff042224 */ /* 0x001fc800078e0000 */
[----:B-1----:R-:W-:-:S04]  /*0500*/  @P2 IMAD.WIDE.U32 R6, R2, R7, R4 ;  /* 0x0000000702062225 */ /* 0x002fc800078e0004 */
[----:B------:R-:W-:Y:S02]  /*0510*/  @P2 IMAD.MOV.U32 R16, RZ, RZ, R6 ;  /* 0x000000ffff102224 */ /* 0x000fe400078e0006 */
[----:B------:R-:W-:Y:S02]  /*0520*/  @P2 IMAD.IADD R17, R7, 0x1, R11 ;  /* 0x0000000107112824 */ /* 0x000fe400078e020b */
[----:B-----5:R-:W-:-:S04]  /*0530*/  @!P2 IMAD.WIDE.U32 R4, R9, R0, R2 ;  /* 0x000000000904a225 */ /* 0x020fc800078e0002 */
[----:B------:R-:W-:Y:S02]  /*0540*/  @!P2 IMAD.MOV.U32 R16, RZ, RZ, R4 ;  /* 0x000000ffff10a224 */ /* 0x000fe400078e0004 */
[----:B------:R-:W-:Y:S01]  /*0550*/  @!P2 IMAD.MOV.U32 R17, RZ, RZ, R5 ;  /* 0x000000ffff11a224 */ /* 0x000fe200078e0005 */
[----:B--2---:R-:W-:Y:S02]  /*0560*/  @!UP0 ULEA UR6, UR7, UR6, 0x18 ;  /* 0x0000000607068291 */ /* 0x004fe4000f8ec03f */
[----:B------:R0:W-:Y:S01]  /*0570*/  STL [R1+0x7c], R16 ;  /* 0x00007c1001007387 */ /* 0x0001e20000100800 */
[----:B------:R-:W-:-:S03]  /*0580*/  VOTEU.ALL UP0, P0 ;  /* 0x00000000003f7886 */ /* 0x000fc60000000000 */
[----:B------:R0:W-:Y:S04]  /*0590*/  STL [R1+0x78], R17 ;  /* 0x0000781101007387 */ /* 0x0001e80000100800 */
[----:B------:R-:W1:Y:S02]  /*05a0*/  FENCE.VIEW.ASYNC.S ;  /* 0x00000000000073c6 */ /* 0x000e640000000000 */
[----:B-1----:R0:W3:Y:S01]  /*05b0*/  @!UP0 SYNCS.EXCH.64 URZ, [UR6+0x40], UR4 ;  /* 0x00004004063f85b2 */ /* 0x0020e20008000100 */
[----:B------:R0:W3:Y:S01]  /*05c0*/  @!UP1 SYNCS.EXCH.64 URZ, [UR6+0x48], UR4 ;  /* 0x00004804063f95b2 */ /* 0x0000e20008000100 */
[----:B------:R-:W-:Y:S01]  /*05d0*/  NOP ;  /* 0x0000000000007918 */ /* 0x000fe20000000000 */
[----:B---34-:R-:W-:Y:S06]  /*05e0*/  BAR.SYNC.DEFER_BLOCKING 0x0 ;  /* 0x0000000000007b1d */ /* 0x018fec0000010000 */
[----:B0-----:R-:W-:Y:S05]  /*05f0*/  @!P1 BRA `(.L_x_3) ;  /* 0x000000e000989947 */ /* 0x001fea0003800000 */
[----:B------:R-:W-:-:S06]  /*0600*/  UISETP.GT.U32.AND UP0, UPT, UR10, 0x1, UPT ;  /* 0x000000010a00788c */ /* 0x000fcc000bf04070 */
[----:B------:R-:W-:-:S13]  /*0610*/  PLOP3.LUT P0, PT, PT, PT, UP0, 0x80, 0x0 ;  /* 0x000000000000781c */ /* 0x000fda0003f0f008 */
[----:B------:R-:W-:Y:S05]  /*0620*/  @P0 EXIT ;  /* 0x000000000000094d */ /* 0x000fea0003800000 */
[----:B------:R-:W-:Y:S01]  /*0630*/  IMAD.MOV.U32 R6, RZ, RZ, -0x1 ;  /* 0xffffffffff067424 */ /* 0x000fe200078e00ff */
[----:B------:R-:W-:Y:S01]  /*0640*/  ULDC.64 UR4, c[0x0][0x650] ;  /* 0x0001940000047ab9 */ /* 0x000fe20000000a00 */
[----:B------:R-:W-:Y:S01]  /*0650*/  IMAD.MOV.U32 R5, RZ, RZ, -0x1 ;  /* 0xffffffffff057424 */ /* 0x000fe200078e00ff */
[----:B------:R-:W-:Y:S01]  /*0660*/  ISETP.GE.U32.AND P0, PT, R16, UR4, PT ;  /* 0x0000000410007c0c */ /* 0x000fe2000bf06070 */
[----:B------:R-:W-:Y:S01]  /*0670*/  UMOV UR22, 0xffffffff ;  /* 0xffffffff00167882 */ /* 0x000fe20000000000 */
[----:B------:R0:W-:Y:S01]  /*0680*/  STL [R1+0x84], R6 ;  /* 0x0000840601007387 */ /* 0x0001e20000100800 */
[----:B------:R-:W-:Y:S02]  /*0690*/  PRMT R4, RZ, 0x7610, R4 ;  /* 0x00007610ff047816 */ /* 0x000fe40000000004 */
[----:B------:R-:W-:Y:S01]  /*06a0*/  ISETP.GE.U32.AND.EX P0, PT, R17, UR5, PT, P0 ;  /* 0x0000000511007c0c */ /* 0x000fe2000bf06100 */
[----:B------:R0:W-:-:S12]  /*06b0*/  STL [R1+0x80], R5 ;  /* 0x0000800501007387 */ /* 0x0001d80000100800 */
[----:B0-----:R-:W-:Y:S05]  /*06c0*/  @P0 BRA `(.L_x_4) ;  /* 0x0000000400680947 */ /* 0x001fea0003800000 */
[----:B------:R-:W0:Y:S01]  /*06d0*/  LDC.64 R12, c[0x0][0x628] ;  /* 0x00018a00ff0c7b82 */ /* 0x000e220000000a00 */
[----:B------:R-:W-:Y:S02]  /*06e0*/  IMAD.MOV.U32 R4, RZ, RZ, R16 ;  /* 0x000000ffff047224 */ /* 0x000fe400078e0010 */
[----:B------:R-:W-:-:S05]  /*06f0*/  IMAD.MOV.U32 R5, RZ, RZ, R17 ;  /* 0x000000ffff057224 */ /* 0x000fca00078e0011 */
[----:B------:R-:W1:Y:S08]  /*0700*/  LDC R10, c[0x0][0x630] ;  /* 0x00018c00ff0a7b82 */ /* 0x000e700000000800 */
[----:B------:R-:W2:Y:S01]  /*0710*/  LDC.64 R14, c[0x0][0x620] ;  /* 0x00018800ff0e7b82 */ /* 0x000ea20000000a00 */
[----:B0-----:R-:W-:-:S04]  /*0720*/  ISETP.NE.U32.AND P0, PT, R12, RZ, PT ;  /* 0x000000ff0c00720c */ /* 0x001fc80003f05070 */
[----:B------:R-:W-:-:S13]  /*0730*/  ISETP.NE.AND.EX P0, PT, R13, RZ, PT, P0 ;  /* 0x000000ff0d00720c */ /* 0x000fda0003f05300 */
[----:B-12---:R-:W-:Y:S05]  /*0740*/  @!P0 BRA `(.L_x_5) ;  /* 0x0000000000288947 */ /* 0x006fea0003800000 */
[----:B------:R-:W0:Y:S02]  /*0750*/  LDC R9, c[0x0][0x634] ;  /* 0x00018d00ff097b82 */ /* 0x000e240000000800 */
[----:B0-----:R-:W-:-:S05]  /*0760*/  IADD3 R9, P0, R16, R9, RZ ;  /* 0x0000000910097210 */ /* 0x001fca0007f1e0ff */
[----:B------:R-:W-:-:S04]  /*0770*/  IMAD.X R11, RZ, RZ, R17, P0 ;  /* 0x000000ffff0b7224 */ /* 0x000fc800000e0611 */
[----:B------:R-:W-:-:S04]  /*0780*/  IMAD.WIDE.U32 R4, R11, R12, RZ ;  /* 0x0000000c0b047225 */ /* 0x000fc800078e00ff */
[----:B------:R-:W-:-:S04]  /*0790*/  IMAD.WIDE.U32 R6, P0, R9, R13, R4 ;  /* 0x0000000d09067225 */ /* 0x000fc80007800004 */
[----:B------:R-:W-:-:S04]  /*07a0*/  IMAD.WIDE.U32 R4, R9, R12, RZ ;  /* 0x0000000c09047225 */ /* 0x000fc800078e00ff */
[----:B------:R-:W-:Y:S01]  /*07b0*/  IMAD.X R9, RZ, RZ, RZ, P0 ;  /* 0x000000ffff097224 */ /* 0x000fe200000e06ff */
[----:B------:R-:W-:Y:S01]  /*07c0*/  IADD3 RZ, P0, R5, R6, RZ ;  /* 0x0000000605ff7210 */ /* 0x000fe20007f1e0ff */
[----:B------:R-:W-:-:S04]  /*07d0*/  IMAD.MOV.U32 R8, RZ, RZ, R7 ;  /* 0x000000ffff087224 */ /* 0x000fc800078e0007 */
[----:B------:R-:W-:-:S08]  /*07e0*/  IMAD.WIDE.U32.X R4, R11, R13, R8, P0 ;  /* 0x0000000d0b047225 */ /* 0x000fd000000e0408 */
.L_x_5:
[-CC-:B------:R-:W-:Y:S01]  /*07f0*/  SHF.R.U64 R24, R4, R10.reuse, R5.reuse ;  /* 0x0000000a04187219 */ /* 0x180fe20000001205 */
[----:B------:R-:W0:Y:S01]  /*0800*/  LDC R8, c[0x0][0x618] ;  /* 0x00018600ff087b82 */ /* 0x000e220000000800 */
[----:B------:R-:W-:Y:S01]  /*0810*/  SHF.R.U32.HI R4, RZ, R10, R5 ;  /* 0x0000000aff047219 */ /* 0x000fe20000011605 */
[----:B------:R-:W-:Y:S01]  /*0820*/  ULDC UR4, c[0x0][0x150] ;  /* 0x0000540000047ab9 */ /* 0x000fe20000000800 */
[----:B------:R-:W-:Y:S01]  /*0830*/  IADD3 R9, P0, RZ, -R24, RZ ;  /* 0x80000018ff097210 */ /* 0x000fe20007f1e0ff */
[----:B------:R-:W-:Y:S01]  /*0840*/  IMAD.MOV.U32 R5, RZ, RZ, R17 ;  /* 0x000000ffff057224 */ /* 0x000fe200078e0011 */
[----:B------:R-:W-:-:S03]  /*0850*/  I2FP.F32.U32 R3, R2 ;  /* 0x0000000200037245 */ /* 0x000fc60000201000 */
[----:B------:R-:W1:Y:S01]  /*0860*/  LDC.64 R18, c[0x0][0x640] ;  /* 0x00019000ff127b82 */ /* 0x000e620000000a00 */
[----:B------:R-:W-:Y:S02]  /*0870*/  IMAD.X R11, RZ, RZ, ~R4, P0 ;  /* 0x000000ffff0b7224 */ /* 0x000fe400000e0e04 */
[----:B------:R-:W-:Y:S01]  /*0880*/  FMUL R3, R3, UR4 ;  /* 0x0000000403037c20 */ /* 0x000fe20008400000 */
[----:B------:R-:W-:Y:S01]  /*0890*/  IMAD.MOV.U32 R4, RZ, RZ, R16 ;  /* 0x000000ffff047224 */ /* 0x000fe200078e0010 */
[----:B------:R-:W-:Y:S01]  /*08a0*/  ULDC UR4, c[0x0][0x154] ;  /* 0x0000550000047ab9 */ /* 0x000fe20000000800 */
[-C--:B------:R-:W-:Y:S02]  /*08b0*/  IMAD R6, R11, R14.reuse, RZ ;  /* 0x0000000e0b067224 */ /* 0x080fe400078e02ff */
[C---:B------:R-:W-:Y:S01]  /*08c0*/  IMAD.WIDE.U32 R4, R9.reuse, R14, R4 ;  /* 0x0000000e09047225 */ /* 0x040fe200078e0004 */
[----:B------:R-:W2:Y:S01]  /*08d0*/  LDC R10, c[0x0][0x608] ;  /* 0x00018200ff0a7b82 */ /* 0x000ea20000000800 */
[----:B------:R-:W3:Y:S02]  /*08e0*/  F2I.U32.TRUNC.NTZ R3, R3 ;  /* 0x0000000300037305 */ /* 0x000ee4000020f000 */
[----:B------:R-:W-:-:S04]  /*08f0*/  IMAD R9, R9, R15, R6 ;  /* 0x0000000f09097224 */ /* 0x000fc800078e0206 */
[----:B------:R-:W-:Y:S01]  /*0900*/  IMAD.IADD R5, R5, 0x1, R9 ;  /* 0x0000000105057824 */ /* 0x000fe200078e0209 */
[----:B------:R-:W4:Y:S01]  /*0910*/  LDC R7, c[0x0][0x144] ;  /* 0x00005100ff077b82 */ /* 0x000f220000000800 */
[----:B------:R-:W-:-:S03]  /*0920*/  IMAD.MOV.U32 R9, RZ, RZ, 0x1 ;  /* 0x00000001ff097424 */ /* 0x000fc600078e00ff */
[----:B0-----:R-:W-:Y:S02]  /*0930*/  SHF.R.U64 R12, R4, R8, R5 ;  /* 0x00000008040c7219 */ /* 0x001fe40000001205 */
[----:B------:R-:W-:Y:S02]  /*0940*/  I2FP.F32.U32 R4, R0 ;  /* 0x0000000000047245 */ /* 0x000fe40000201000 */
[----:B------:R-:W0:Y:S01]  /*0950*/  LDC R14, c[0x0][0x658] ;  /* 0x00019600ff0e7b82 */ /* 0x000e220000000800 */
[----:B-1----:R-:W-:Y:S01]  /*0960*/  ISETP.NE.U32.AND P0, PT, R18, RZ, PT ;  /* 0x000000ff1200720c */ /* 0x002fe20003f05070 */
[----:B---3--:R-:W-:Y:S02]  /*0970*/  IMAD.MOV R6, RZ, RZ, -R3 ;  /* 0x000000ffff067224 */ /* 0x008fe400078e0a03 */
[----:B------:R-:W-:Y:S01]  /*0980*/  FMUL R4, R4, UR4 ;  /* 0x0000000404047c20 */ /* 0x000fe20008400000 */
[----:B------:R-:W-:Y:S01]  /*0990*/  SHF.R.U32.HI R3, RZ, R8, R5 ;  /* 0x00000008ff037219 */ /* 0x000fe20000011605 */
[----:B------:R-:W-:Y:S01]  /*09a0*/  IMAD.MOV.U32 R5, RZ, RZ, -0x1 ;  /* 0xffffffffff057424 */ /* 0x000fe200078e00ff */
[----:B------:R-:W-:Y:S01]  /*09b0*/  ISETP.NE.AND.EX P0, PT, R19, RZ, PT, P0 ;  /* 0x000000ff1300720c */ /* 0x000fe20003f05300 */
[----:B------:R1:W3:Y:S01]  /*09c0*/  F2I.U32.TRUNC.NTZ R11, R4 ;  /* 0x00000004000b7305 */ /* 0x0002e2000020f000 */
[----:B------:R-:W1:Y:S01]  /*09d0*/  LDC R13, c[0x0][0x148] ;  /* 0x00005200ff0d7b82 */ /* 0x000e620000000800 */
[----:B--2---:R-:W-:-:S02]  /*09e0*/  SHF.R.U64 R23, R12, R10, R3 ;  /* 0x0000000a0c177219 */ /* 0x004fc40000001203 */
[----:B------:R-:W-:-:S05]  /*09f0*/  SHF.R.U32.HI R3, RZ, R10, R3 ;  /* 0x0000000aff037219 */ /* 0x000fca0000011603 */
[----:B------:R-:W2:Y:S01]  /*0a00*/  LDC R17, c[0x0][0x600] ;  /* 0x00018000ff117b82 */ /* 0x000ea20000000800 */
[----:B----4-:R-:W-:-:S07]  /*0a10*/  IMAD R8, R7, R6, R2 ;  /* 0x0000000607087224 */ /* 0x010fce00078e0202 */
[----:B------:R-:W4:Y:S01]  /*0a20*/  LDC R16, c[0x0][0x648] ;  /* 0x00019200ff107b82 */ /* 0x000f220000000800 */
[-C--:B0-----:R-:W-:Y:S02]  /*0a30*/  SHF.L.U32 R2, R5, R14.reuse, RZ ;  /* 0x0000000e05027219 */ /* 0x081fe400000006ff */
[--C-:B------:R-:W-:Y:S02]  /*0a40*/  SHF.R.U64 R22, R23, R14, R3.reuse ;  /* 0x0000000e17167219 */ /* 0x100fe40000001203 */
[----:B------:R-:W-:Y:S02]  /*0a50*/  LOP3.LUT R10, RZ, R2, RZ, 0x33, !PT ;  /* 0x00000002ff0a7212 */ /* 0x000fe400078e33ff */
[-C--:B------:R-:W-:Y:S01]  /*0a60*/  SHF.R.U32.HI R3, RZ, R14.reuse, R3 ;  /* 0x0000000eff037219 */ /* 0x080fe20000011603 */
[----:B------:R-:W0:Y:S01]  /*0a70*/  LDC R21, c[0x0][0x638] ;  /* 0x00018e00ff157b82 */ /* 0x000e220000000800 */
[----:B------:R-:W-:Y:S01]  /*0a80*/  SHF.L.U32 R9, R9, R14, RZ ;  /* 0x0000000e09097219 */ /* 0x000fe200000006ff */
[----:B------:R-:W-:-:S06]  /*0a90*/  IMAD.MOV.U32 R2, RZ, RZ, R22 ;  /* 0x000000ffff027224 */ /* 0x000fcc00078e0016 */
[----:B------:R-:W0:Y:S01]  /*0aa0*/  LDC R20, c[0x0][0x610] ;  /* 0x00018400ff147b82 */ /* 0x000e220000000800 */
[----:B-1-3--:R-:W-:Y:S05]  /*0ab0*/  @!P0 BRA `(.L_x_6) ;  /* 0x0000000000288947 */ /* 0x00afea0003800000 */
[----:B------:R-:W1:Y:S02]  /*0ac0*/  LDC R7, c[0x0][0x64c] ;  /* 0x00019300ff077b82 */ /* 0x000e640000000800 */
[----:B-1----:R-:W-:-:S05]  /*0ad0*/  IADD3 R7, P0, R22, R7, RZ ;  /* 0x0000000716077210 */ /* 0x002fca0007f1e0ff */
        /* <DEDUP_REMOVED lines=8> */
.L_x_6:
[----:B----4-:R-:W-:Y:S01]  /*0b60*/  SHF.R.U64 R2, R2, R16, R3 ;  /* 0x0000001002027219 */ /* 0x010fe20000001203 */
[----:B--2---:R-:W-:Y:S01]  /*0b70*/  VIADD R3, R17, 0xffffffff ;  /* 0xffffffff11037836 */ /* 0x004fe20000000000 */
[----:B------:R-:W-:Y:S01]  /*0b80*/  LOP3.LUT R10, R23, R10, RZ, 0xc0, !PT ;  /* 0x0000000a170a7212 */ /* 0x000fe200078ec0ff */
[----:B------:R-:W-:Y:S01]  /*0b90*/  IMAD.MOV R11, RZ, RZ, -R11 ;  /* 0x000000ffff0b7224 */ /* 0x000fe200078e0a0b */
[----:B------:R-:W-:Y:S01]  /*0ba0*/  R2UR UR22, R24 ;  /* 0x00000000181672ca */ /* 0x000fe200000e0000 */
[----:B------:R-:W-:Y:S01]  /*0bb0*/  IMAD.MOV R4, RZ, RZ, -R2 ;  /* 0x000000ffff047224 */ /* 0x000fe200078e0a02 */
[----:B------:R-:W-:Y:S01]  /*0bc0*/  LOP3.LUT R3, R12, R3, RZ, 0xc0, !PT ;  /* 0x000000030c037212 */ /* 0x000fe200078ec0ff */
[----:B------:R-:W-:Y:S02]  /*0bd0*/  @P2 IMAD R8, R13, R11, R0 ;  /* 0x0000000b0d082224 */ /* 0x000fe400078e0200 */
[----:B------:R-:W-:Y:S02]  /*0be0*/  IMAD R9, R9, R2, R10 ;  /* 0x0000000209097224 */ /* 0x000fe400078e020a */
[----:B0-----:R-:W-:-:S02]  /*0bf0*/  IMAD R0, R4, R21, R22 ;  /* 0x0000001504007224 */ /* 0x001fc400078e0216 */
[----:B------:R-:W-:Y:S02]  /*0c00*/  IMAD R8, R9, R20, R8 ;  /* 0x0000001409087224 */ /* 0x000fe400078e0208 */
[----:B------:R-:W-:Y:S02]  /*0c10*/  IMAD R3, R0, R17, R3 ;  /* 0x0000001100037224 */ /* 0x000fe400078e0203 */
[----:B------:R-:W-:-:S03]  /*0c20*/  IMAD.MOV.U32 R4, RZ, RZ, 0x1 ;  /* 0x00000001ff047424 */ /* 0x000fc600078e00ff */
[----:B------:R-:W-:Y:S02]  /*0c30*/  SEL R2, R3, R8, !P2 ;  /* 0x0000000803027207 */ /* 0x000fe40005000000 */
[----:B------:R-:W-:-:S03]  /*0c40*/  SEL R0, R8, R3, !P2 ;  /* 0x0000000308007207 */ /* 0x000fc60005000000 */
[----:B------:R0:W-:Y:S04]  /*0c50*/  STL [R1+0x80], R2 ;  /* 0x0000800201007387 */ /* 0x0001e80000100800 */
[----:B------:R0:W-:Y:S02]  /*0c60*/  STL [R1+0x84], R0 ;  /* 0x0000840001007387 */ /* 0x0001e40000100800 */
.L_x_4:
[----:B------:R-:W-:-:S08]  /*0c70*/  NOP ;  /* 0x0000000000007918 */ /* 0x000fd00000000000 */
[----:B------:R-:W1:Y:S02]  /*0c80*/  USETMAXREG.TRY_ALLOC.CTAPOOL UP0, 0xe8 ;  /* 0x000000e8000079c8 */ /* 0x000e640008000600 */
[----:B-1----:R-:W-:-:S13]  /*0c90*/  PLOP3.LUT P0, PT, PT, PT, UP0, 0x80, 0x0 ;  /* 0x000000000000781c */ /* 0x002fda0003f0f008 */
[----:B------:R-:W-:Y:S05]  /*0ca0*/  @!P0 BRA `(.L_x_4) ;  /* 0xfffffffc00f08947 */ /* 0x000fea000383ffff */
[----:B------:R-:W-:Y:S01]  /*0cb0*/  ULDC.64 UR4, c[0x0][0x598] ;  /* 0x0001660000047ab9 */ /* 0x000fe20000000a00 */
[----:B------:R-:W-:Y:S01]  /*0cc0*/  ULDC.64 UR16, c[0x0][0x208] ;  /* 0x0000820000107ab9 */ /* 0x000fe20000000a00 */
[----:B------:R-:W-:-:S04]  /*0cd0*/  ISETP.NE.U32.AND P0, PT, RZ, UR4, PT ;  /* 0x00000004ff007c0c */ /* 0x000fc8000bf05070 */
[----:B------:R-:W-:-:S13]  /*0ce0*/  ISETP.NE.AND.EX P0, PT, RZ, UR5, PT, P0 ;  /* 0x00000005ff007c0c */ /* 0x000fda000bf05300 */
[----:B------:R-:W-:Y:S05]  /*0cf0*/  @!P0 BRA `(.L_x_7) ;  /* 0x0000000000208947 */ /* 0x000fea0003800000 */
[----:B0-----:R-:W0:Y:S02]  /*0d00*/  LDC.64 R2, c[0x0][0x598] ;  /* 0x00016600ff027b82 */ /* 0x001e240000000a00 */
[----:B0-----:R-:W2:Y:S02]  /*0d10*/  LDG.E.64 R2, desc[UR16][R2.64] ;  /* 0x0000001002027981 */ /* 0x001ea4000c1e1b00 */
[----:B--2---:R-:W-:-:S04]  /*0d20*/  ISETP.NE.U32.AND P0, PT, R2, RZ, PT ;  /* 0x000000ff0200720c */ /* 0x004fc80003f05070 */
[----:B------:R-:W-:-:S13]  /*0d30*/  ISETP.NE.AND.EX P0, PT, R3, RZ, PT, P0 ;  /* 0x000000ff0300720c */ /* 0x000fda0003f05300 */
[----:B------:R-:W-:Y:S05]  /*0d40*/  @!P0 BRA `(.L_x_7) ;  /* 0x00000000000c8947 */ /* 0x000fea0003800000 */
[----:B------:R-:W2:Y:S02]  /*0d50*/  LD.E R2, desc[UR16][R2.64] ;  /* 0x0000001002027980 */ /* 0x000ea4000c101900 */
[----:B--2---:R-:W-:Y:S01]  /*0d60*/  R2UR UR20, R2 ;  /* 0x00000000021472ca */ /* 0x004fe200000e0000 */
[----:B------:R-:W-:-:S14]  /*0d70*/  BRA `(.L_x_8) ;  /* 0x0000000000247947 */ /* 0x000fdc0003800000 */
.L_x_7:
[----:B------:R-:W-:Y:S02]  /*0d80*/  ULDC.64 UR4, c[0x0][0x588] ;  /* 0x0001620000047ab9 */ /* 0x000fe40000000a00 */
[----:B------:R-:W-:-:S04]  /*0d90*/  ISETP.NE.U32.AND P0, PT, RZ, UR4, PT ;  /* 0x00000004ff007c0c */ /* 0x000fc8000bf05070 */
[----:B------:R-:W-:-:S13]  /*0da0*/  ISETP.NE.AND.EX P0, PT, RZ, UR5, PT, P0 ;  /* 0x00000005ff007c0c */ /* 0x000fda000bf05300 */
[----:B------:R-:W-:Y:S05]  /*0db0*/  @!P0 BRA `(.L_x_9) ;  /* 0x0000000000108947 */ /* 0x000fea0003800000 */
[----:B0-----:R-:W0:Y:S02]  /*0dc0*/  LDC.64 R2, c[0x0][0x588] ;  /* 0x00016200ff027b82 */ /* 0x001e240000000a00 */
[----:B0-----:R-:W2:Y:S02]  /*0dd0*/  LDG.E R2, desc[UR16][R2.64] ;  /* 0x0000001002027981 */ /* 0x001ea4000c1e1900 */
[----:B--2---:R-:W-:Y:S01]  /*0de0*/  R2UR UR20, R2 ;  /* 0x00000000021472ca */ /* 0x004fe200000e0000 */
[----:B------:R-:W-:-:S14]  /*0df0*/  BRA `(.L_x_8) ;  /* 0x0000000000047947 */ /* 0x000fdc0003800000 */
.L_x_9:
[----:B------:R-:W-:-:S05]  /*0e00*/  ULDC UR20, c[0x0][0x580] ;  /* 0x0001600000147ab9 */ /* 0x000fca0000000800 */
.L_x_8:
[----:B------:R-:W-:Y:S02]  /*0e10*/  ULDC.64 UR4, c[0x0][0x5a0] ;  /* 0x0001680000047ab9 */ /* 0x000fe40000000a00 */
        /* <DEDUP_REMOVED lines=11> */
.L_x_10:
        /* <DEDUP_REMOVED lines=8> */
.L_x_12:
[----:B------:R-:W-:-:S05]  /*0f50*/  ULDC UR19, c[0x0][0x584] ;  /* 0x0001610000137ab9 */ /* 0x000fca0000000800 */
.L_x_11:
[----:B------:R-:W-:-:S13]  /*0f60*/  LOP3.LUT P0, RZ, R4, 0xff, RZ, 0xc0, !PT ;  /* 0x000000ff04ff7812 */ /* 0x000fda000780c0ff */
[----:B------:R-:W-:Y:S05]  /*0f70*/  @!P0 EXIT ;  /* 0x000000000000894d */ /* 0x000fea0003800000 */
[----:B------:R-:W-:Y:S01]  /*0f80*/  ULDC UR4, c[0x0][0x28c] ;  /* 0x0000a30000047ab9 */ /* 0x000fe20000000800 */
[----:B------:R-:W-:Y:S02]  /*0f90*/  ULOP3.LUT UR21, UR13, 0x1, URZ, 0xfc, !UPT ;  /* 0x000000010d157892 */ /* 0x000fe4000f8efc3f */
[----:B------:R-:W-:-:S04]  /*0fa0*/  UIADD3 UR4, UR4, 0x3f, URZ ;  /* 0x0000003f04047890 */ /* 0x000fc8000fffe03f */
[----:B------:R-:W-:-:S04]  /*0fb0*/  USHF.R.S32.HI UR5, URZ, 0x1f, UR4 ;  /* 0x0000001f3f057899 */ /* 0x000fc80008011404 */
[----:B------:R-:W-:-:S03]  /*0fc0*/  ULEA.HI UR5, UR5, UR4, URZ, 0x6 ;  /* 0x0000000405057291 */ /* 0x000fc6000f8f303f */
[----:B------:R-:W-:Y:S01]  /*0fd0*/  UMOV UR4, URZ ;  /* 0x0000003f00047c82 */ /* 0x000fe20008000000 */
[----:B------:R-:W-:-:S03]  /*0fe0*/  USHF.R.S32.HI UR12, URZ, 0x6, UR5 ;  /* 0x000000063f0c7899 */ /* 0x000fc60008011405 */
[----:B------:R-:W-:-:S09]  /*0ff0*/  UMOV UR5, URZ ;  /* 0x0000003f00057c82 */ /* 0x000fd20008000000 */
.L_x_293:
[----:B0-----:R-:W0:Y:S01]  /*1000*/  S2R R0, SR_TID.X ;  /* 0x0000000000007919 */ /* 0x001e220000002100 */
[----:B-1----:R-:W1:Y:S01]  /*1010*/  S2UR UR11, SR_CgaCtaId ;  /* 0x00000000000b79c3 */ /* 0x002e620000008800 */
[----:B------:R-:W-:Y:S01]  /*1020*/  UMOV UR14, 0x400 ;  /* 0x00000400000e7882 */ /* 0x000fe20000000000 */
[----:B------:R-:W-:Y:S01]  /*1030*/  UMOV UR6, URZ ;  /* 0x0000003f00067c82 */ /* 0x000fe20008000000 */
[----:B------:R-:W-:Y:S01]  /*1040*/  STL [R1+0x74], RZ ;  /* 0x000074ff01007387 */ /* 0x000fe20000100800 */
[----:B------:R-:W-:Y:S01]  /*1050*/  UMOV UR7, URZ ;  /* 0x0000003f00077c82 */ /* 0x000fe20008000000 */
[----:B------:R-:W-:Y:S01]  /*1060*/  UMOV UR8, URZ ;  /* 0x0000003f00087c82 */ /* 0x000fe20008000000 */
[----:B------:R-:W-:Y:S01]  /*1070*/  UMOV UR18, UR5 ;  /* 0x0000000500127c82 */ /* 0x000fe20008000000 */
[----:B------:R-:W-:Y:S01]  /*1080*/  STL [R1+0x70], RZ ;  /* 0x000070ff01007387 */ /* 0x000fe20000100800 */
[----:B--2---:R-:W2:Y:S01]  /*1090*/  LDC R2, c[0x0][0x28c] ;  /* 0x0000a300ff027b82 */ /* 0x004ea20000000800 */
[----:B------:R-:W-:-:S02]  /*10a0*/  CS2R R4, SRZ ;  /* 0x0000000000047805 */ /* 0x000fc4000001ff00 */
[----:B------:R-:W-:Y:S01]  /*10b0*/  CS2R R6, SRZ ;  /* 0x0000000000067805 */ /* 0x000fe2000001ff00 */
[----:B------:R-:W-:Y:S01]  /*10c0*/  STL [R1+0x6c], RZ ;  /* 0x00006cff01007387 */ /* 0x000fe20000100800 */
[----:B------:R-:W-:Y:S02]  /*10d0*/  CS2R R8, SRZ ;  /* 0x0000000000087805 */ /* 0x000fe4000001ff00 */
[----:B------:R-:W-:Y:S02]  /*10e0*/  CS2R R10, SRZ ;  /* 0x00000000000a7805 */ /* 0x000fe4000001ff00 */
[----:B------:R-:W-:Y:S01]  /*10f0*/  CS2R R12, SRZ ;  /* 0x00000000000c7805 */ /* 0x000fe2000001ff00 */
[----:B------:R-:W-:Y:S01]  /*1100*/  STL [R1+0x68], RZ ;  /* 0x000068ff01007387 */ /* 0x000fe20000100800 */
[----:B------:R-:W-:Y:S02]  /*1110*/  CS2R R14, SRZ ;  /* 0x00000000000e7805 */ /* 0x000fe4000001ff00 */
[----:B------:R-:W-:-:S02]  /*1120*/  CS2R R16, SRZ ;  /* 0x0000000000107805 */ /* 0x000fc4000001ff00 */
[----:B------:R-:W-:Y:S01]  /*1130*/  CS2R R18, SRZ ;  /* 0x0000000000127805 */ /* 0x000fe2000001ff00 */
[----:B------:R-:W-:Y:S01]  /*1140*/  STL [R1+0x64], RZ ;  /* 0x000064ff01007387 */ /* 0x000fe20000100800 */
[----:B------:R-:W-:Y:S02]  /*1150*/  CS2R R20, SRZ ;  /* 0x0000000000147805 */ /* 0x000fe4000001ff00 */
[----:B------:R-:W-:Y:S02]  /*1160*/  CS2R R22, SRZ ;  /* 0x0000000000167805 */ /* 0x000fe4000001ff00 */
[----:B------:R-:W-:Y:S01]  /*1170*/  CS2R R152, SRZ ;  /* 0x0000000000987805 */ /* 0x000fe2000001ff00 */
[----:B------:R-:W-:Y:S01]  /*1180*/  STL [R1+0x60], RZ ;  /* 0x000060ff01007387 */ /* 0x000fe20000100800 */
[----:B-1----:R-:W-:Y:S01]  /*1190*/  ULEA UR14, UR11, UR14, 0x18 ;  /* 0x0000000e0b0e7291 */ /* 0x002fe2000f8ec03f */
[----:B------:R-:W-:Y:S02]  /*11a0*/  CS2R R154, SRZ ;  /* 0x00000000009a7805 */ /* 0x000fe4000001ff00 */
[----:B------:R-:W-:Y:S01]  /*11b0*/  CS2R R156, SRZ ;  /* 0x00000000009c7805 */ /* 0x000fe2000001ff00 */
[----:B------:R-:W-:Y:S01]  /*11c0*/  STL [R1+0x5c], RZ ;  /* 0x00005cff01007387 */ /* 0x000fe20000100800 */
[----:B------:R-:W-:-:S02]  /*11d0*/  CS2R R158, SRZ ;  /* 0x00000000009e7805 */ /* 0x000fc4000001ff00 */
[----:B------:R-:W-:Y:S02]  /*11e0*/  CS2R R160, SRZ ;  /* 0x0000000000a07805 */ /* 0x000fe4000001ff00 */
[----:B------:R-:W-:Y:S02]  /*11f0*/  CS2R R162, SRZ ;  /* 0x0000000000a27805 */ /* 0x000fe4000001ff00 */
[----:B0-----:R-:W-:Y:S01]  /*1200*/  LOP3.LUT R0, R0, 0x80, RZ, 0xc0, !PT ;  /* 0x0000008000007812 */ /* 0x001fe200078ec0ff */
[----:B------:R-:W-:Y:S01]  /*1210*/  STL [R1+0x58], RZ ;  /* 0x000058ff01007387 */ /* 0x000fe20000100800 */
[----:B--2---:R-:W-:Y:S02]  /*1220*/  ISETP.GE.AND P0, PT, R2, 0x1, PT ;  /* 0x000000010200780c */ /* 0x004fe40003f06270 */
[----:B------:R-:W-:Y:S02]  /*1230*/  CS2R R2, SRZ ;  /* 0x0000000000027805 */ /* 0x000fe4000001ff00 */
[----:B------:R-:W-:Y:S01]  /*1240*/  SHF.R.U32.HI R0, RZ, 0x7, R0 ;  /* 0x00000007ff007819 */ /* 0x000fe20000011600 */
[----:B------:R-:W-:Y:S01]  /*1250*/  STL [R1+0x54], RZ ;  /* 0x000054ff01007387 */ /* 0x000fe20000100800 */
[----:B------:R-:W-:-:S02]  /*1260*/  CS2R R164, SRZ ;  /* 0x0000000000a47805 */ /* 0x000fc4000001ff00 */
[----:B------:R-:W-:Y:S02]  /*1270*/  CS2R R166, SRZ ;  /* 0x0000000000a67805 */ /* 0x000fe4000001ff00 */
[----:B------:R-:W-:Y:S01]  /*1280*/  CS2R R168, SRZ ;  /* 0x0000000000a87805 */ /* 0x000fe2000001ff00 */
[----:B------:R-:W-:Y:S01]  /*1290*/  STL [R1+0x50], RZ ;  /* 0x000050ff01007387 */ /* 0x000fe20000100800 */
[----:B------:R-:W-:Y:S02]  /*12a0*/  CS2R R170, SRZ ;  /* 0x0000000000aa7805 */ /* 0x000fe4000001ff00 */
[----:B------:R-:W-:Y:S02]  /*12b0*/  CS2R R172, SRZ ;  /* 0x0000000000ac7805 */ /* 0x000fe4000001ff00 */
[----:B------:R-:W-:Y:S01]  /*12c0*/  CS2R R174, SRZ ;  /* 0x0000000000ae7805 */ /* 0x000fe2000001ff00 */
[----:B------:R-:W0:Y:S01]  /*12d0*/  SHFL.IDX PT, R0, R0, RZ, 0x1f ;  /* 0x00001fff00007589 */ /* 0x000e2200000e0000 */
[----:B------:R-:W-:-:S02]  /*12e0*/  CS2R R176, SRZ ;  /* 0x0000000000b07805 */ /* 0x000fc4000001ff00 */
[----:B------:R-:W-:Y:S02]  /*12f0*/  CS2R R178, SRZ ;  /* 0x0000000000b27805 */ /* 0x000fe4000001ff00 */
[----:B------:R-:W-:Y:S01]  /*1300*/  CS2R R180, SRZ ;  /* 0x0000000000b47805 */ /* 0x000fe2000001ff00 */
[----:B------:R1:W-:Y:S01]  /*1310*/  STL [R1+0x4c], RZ ;  /* 0x00004cff01007387 */ /* 0x0003e20000100800 */
[----:B------:R-:W-:Y:S02]  /*1320*/  CS2R R182, SRZ ;  /* 0x0000000000b67805 */ /* 0x000fe4000001ff00 */
[----:B------:R-:W-:Y:S02]  /*1330*/  CS2R R184, SRZ ;  /* 0x0000000000b87805 */ /* 0x000fe4000001ff00 */
[----:B------:R-:W-:Y:S01]  /*1340*/  CS2R R186, SRZ ;  /* 0x0000000000ba7805 */ /* 0x000fe2000001ff00 */
[----:B------:R1:W-:Y:S01]  /*1350*/  STL [R1+0x48], RZ ;  /* 0x000048ff01007387 */ /* 0x0003e20000100800 */
        /* <DEDUP_REMOVED lines=14> */
[----:B------:R-:W-:Y:S02]  /*1440*/  CS2R R210, SRZ ;  /* 0x0000000000d27805 */ /* 0x000fe4000001ff00 */
[----:B0-----:R-:W-:Y:S01]  /*1450*/  R2UR UR9, R0 ;  /* 0x00000000000972ca */ /* 0x001fe200000e0000 */
[----:B------:R1:W-:Y:S01]  /*1460*/  STL [R1+0x38], RZ ;  /* 0x000038ff01007387 */ /* 0x0003e20000100800 */
[----:B------:R-:W-:Y:S01]  /*1470*/  IMAD.MOV.U32 R0, RZ, RZ, RZ ;  /* 0x000000ffff007224 */ /* 0x000fe200078e00ff */
[----:B------:R-:W-:-:S02]  /*1480*/  CS2R R212, SRZ ;  /* 0x0000000000d47805 */ /* 0x000fc4000001ff00 */
[----:B------:R-:W-:Y:S01]  /*1490*/  CS2R R214, SRZ ;  /* 0x0000000000d67805 */ /* 0x000fe2000001ff00 */
[----:B------:R1:W-:Y:S01]  /*14a0*/  STL [R1+0x34], RZ ;  /* 0x000034ff01007387 */ /* 0x0003e20000100800 */
[----:B------:R-:W-:Y:S02]  /*14b0*/  CS2R R216, SRZ ;  /* 0x0000000000d87805 */ /* 0x000fe4000001ff00 */
[----:B------:R-:W-:Y:S02]  /*14c0*/  CS2R R218, SRZ ;  /* 0x0000000000da7805 */ /* 0x000fe4000001ff00 */
[----:B------:R-:W-:Y:S01]  /*14d0*/  CS2R R220, SRZ ;  /* 0x0000000000dc7805 */ /* 0x000fe2000001ff00 */
[----:B------:R1:W-:Y:S01]  /*14e0*/  STL [R1+0x30], RZ ;  /* 0x000030ff01007387 */ /* 0x0003e20000100800 */
[----:B------:R-:W-:Y:S02]  /*14f0*/  CS2R R222, SRZ ;  /* 0x0000000000de7805 */ /* 0x000fe4000001ff00 */
[----:B------:R-:W-:Y:S01]  /*1500*/  CS2R R224, SRZ ;  /* 0x0000000000e07805 */ /* 0x000fe2000001ff00 */
[----:B------:R-:W-:Y:S01]  /*1510*/  IMAD.MOV.U32 R226, RZ, RZ, RZ ;  /* 0x000000ffffe27224 */ /* 0x000fe200078e00ff */
[----:B------:R1:W-:Y:S01]  /*1520*/  STL [R1+0x2c], RZ ;  /* 0x00002cff01007387 */ /* 0x0003e20000100800 */
[----:B------:R-:W-:Y:S01]  /*1530*/  ULEA.HI UR10, UR9, UR9, URZ, 0x1 ;  /* 0x00000009090a7291 */ /* 0x000fe2000f8f083f */
[----:B------:R-:W-:Y:S01]  /*1540*/  IMAD.U32 R227, RZ, RZ, UR4 ;  /* 0x00000004ffe37e24 */ /* 0x000fe2000f8e00ff */
[----:B------:R-:W-:Y:S01]  /*1550*/  CS2R R24, SRZ ;  /* 0x0000000000187805 */ /* 0x000fe2000001ff00 */
[----:B------:R1:W-:Y:S01]  /*1560*/  STL [R1+0x28], RZ ;  /* 0x000028ff01007387 */ /* 0x0003e20000100800 */
[----:B------:R-:W-:Y:S01]  /*1570*/  ULOP3.LUT UR10, UR10, 0xffffe, URZ, 0xc0, !UPT ;  /* 0x000ffffe0a0a7892 */ /* 0x000fe2000f8ec03f */
[----:B------:R-:W-:-:S02]  /*1580*/  CS2R R26, SRZ ;  /* 0x00000000001a7805 */ /* 0x000fc4000001ff00 */
[----:B------:R-:W-:Y:S01]  /*1590*/  CS2R R28, SRZ ;  /* 0x00000000001c7805 */ /* 0x000fe2000001ff00 */
[----:B------:R1:W-:Y:S01]  /*15a0*/  STL [R1+0x24], RZ ;  /* 0x000024ff01007387 */ /* 0x0003e20000100800 */
[----:B------:R-:W-:Y:S01]  /*15b0*/  UIADD3 UR10, UR9, -UR10, URZ ;  /* 0x8000000a090a7290 */ /* 0x000fe2000fffe03f */
[----:B---34-:R-:W-:Y:S02]  /*15c0*/  CS2R R30, SRZ ;  /* 0x00000000001e7805 */ /* 0x018fe4000001ff00 */
[----:B------:R-:W-:Y:S01]  /*15d0*/  CS2R R32, SRZ ;  /* 0x0000000000207805 */ /* 0x000fe2000001ff00 */
[----:B------:R1:W-:Y:S01]  /*15e0*/  STL [R1+0x20], RZ ;  /* 0x000020ff01007387 */ /* 0x0003e20000100800 */
[----:B------:R-:W-:Y:S01]  /*15f0*/  ULEA UR10, UR10, UR14, 0xc ;  /* 0x0000000e0a0a7291 */ /* 0x000fe2000f8e603f */
[----:B------:R-:W-:Y:S02]  /*1600*/  CS2R R34, SRZ ;  /* 0x0000000000227805 */ /* 0x000fe4000001ff00 */
[----:B------:R-:W-:Y:S01]  /*1610*/  CS2R R36, SRZ ;  /* 0x0000000000247805 */ /* 0x000fe2000001ff00 */
[----:B------:R1:W-:Y:S01]  /*1620*/  STL [R1+0x1c], RZ ;  /* 0x00001cff01007387 */ /* 0x0003e20000100800 */
[----:B------:R-:W-:Y:S01]  /*1630*/  UIADD3 UR10, UR10, 0x100, URZ ;  /* 0x000001000a0a7890 */ /* 0x000fe2000fffe03f */
[----:B------:R-:W-:-:S02]  /*1640*/  CS2R R38, SRZ ;  /* 0x0000000000267805 */ /* 0x000fc4000001ff00 */
[----:B------:R-:W-:Y:S01]  /*1650*/  CS2R R40, SRZ ;  /* 0x0000000000287805 */ /* 0x000fe2000001ff00 */
[----:B------:R1:W-:Y:S01]  /*1660*/  STL [R1+0x18], RZ ;  /* 0x000018ff01007387 */ /* 0x0003e20000100800 */
[----:B------:R-:W-:Y:S01]  /*1670*/  USHF.R.U32.HI UR10, URZ, 0x4, UR10 ;  /* 0x000000043f0a7899 */ /* 0x000fe2000801160a */
[----:B------:R-:W-:Y:S02]  /*1680*/  CS2R R42, SRZ ;  /* 0x00000000002a7805 */ /* 0x000fe4000001ff00 */
[----:B------:R-:W-:Y:S01]  /*1690*/  CS2R R44, SRZ ;  /* 0x00000000002c7805 */ /* 0x000fe2000001ff00 */
[----:B------:R1:W-:Y:S01]  /*16a0*/  STL [R1+0x14], RZ ;  /* 0x000014ff01007387 */ /* 0x0003e20000100800 */
[----:B------:R-:W-:Y:S01]  /*16b0*/  ULOP3.LUT UR15, UR10, 0x3fff, URZ, 0xc0, !UPT ;  /* 0x00003fff0a0f7892 */ /* 0x000fe2000f8ec03f */
        /* <DEDUP_REMOVED lines=18> */
[----:B------:R1:W-:Y:S01]  /*17e0*/  STL [R1], RZ ;  /* 0x000000ff01007387 */ /* 0x0003e20000100800 */
[----:B------:R-:W-:-:S02]  /*17f0*/  CS2R R74, SRZ ;  /* 0x00000000004a7805 */ /* 0x000fc4000001ff00 */
[----:B------:R-:W-:Y:S02]  /*1800*/  CS2R R76, SRZ ;  /* 0x00000000004c7805 */ /* 0x000fe4000001ff00 */
[----:B------:R-:W-:Y:S02]  /*1810*/  CS2R R78, SRZ ;  /* 0x00000000004e7805 */ /* 0x000fe4000001ff00 */
[----:B------:R-:W-:Y:S02]  /*1820*/  CS2R R80, SRZ ;  /* 0x0000000000507805 */ /* 0x000fe4000001ff00 */
[----:B------:R-:W-:Y:S02]  /*1830*/  CS2R R82, SRZ ;  /* 0x0000000000527805 */ /* 0x000fe4000001ff00 */
[----:B------:R-:W-:Y:S02]  /*1840*/  CS2R R84, SRZ ;  /* 0x0000000000547805 */ /* 0x000fe4000001ff00 */
        /* <DEDUP_REMOVED lines=32> */
[----:B------:R-:W-:Y:S01]  /*1a50*/  CS2R R150, SRZ ;  /* 0x0000000000967805 */ /* 0x000fe2000001ff00 */
[----:B-1----:R-:W-:Y:S06]  /*1a60*/  @!P0 BRA `(.L_x_13) ;  /* 0x0000001000688947 */ /* 0x002fec0003800000 */
[----:B------:R-:W-:-:S06]  /*1a70*/  UISETP.NE.AND UP0, UPT, UR21, 0x3, UPT ;  /* 0x000000031500788c */ /* 0x000fcc000bf05270 */
[----:B------:R-:W-:-:S13]  /*1a80*/  PLOP3.LUT P1, PT, PT, PT, UP0, 0x80, 0x0 ;  /* 0x000000000000781c */ /* 0x000fda0003f2f008 */
[----:B------:R-:W-:Y:S05]  /*1a90*/  @!P1 BRA `(.L_x_14) ;  /* 0x0000000000049947 */ /* 0x000fea0003800000 */
[----:B------:R-:W-:Y:S01]  /*1aa0*/  BPT.TRAP 0x1 ;  /* 0x000000040000795c */ /* 0x000fe20000300000 */
.L_x_14:
[----:B------:R-:W-:Y:S01]  /*1ab0*/  ULEA UR6, UR5, UR14, 0x3 ;  /* 0x0000000e05067291 */ /* 0x000fe2000f8e183f */
[----:B------:R-:W-:-:S05]  /*1ac0*/  IMAD.U32 R0, RZ, RZ, UR4 ;  /* 0x00000004ff007e24 */ /* 0x000fca000f8e00ff */
[----:B------:R-:W-:-:S04]  /*1ad0*/  SHF.L.U32 R0, R0, 0x1f, RZ ;  /* 0x0000001f00007819 */ /* 0x000fc800000006ff */
[----:B------:R0:W1:Y:S01]  /*1ae0*/  SYNCS.PHASECHK.TRANS64.TRYWAIT P0, [UR6], R0 ;  /* 0x00000000ff0075a7 */ /* 0x0000620008000146 */
[----:B------:R-:W-:Y:S05]  /*1af0*/  @!P1 BRA `(.L_x_15) ;  /* 0x0000000000049947 */ /* 0x000fea0003800000 */
[----:B------:R-:W-:Y:S01]  /*1b00*/  BPT.TRAP 0x1 ;  /* 0x000000040000795c */ /* 0x000fe20000300000 */
.L_x_15:
[----:B-1----:R-:W-:Y:S05]  /*1b10*/  @P0 BRA `(.L_x_16) ;  /* 0x0000000000080947 */ /* 0x002fea0003800000 */
[----:B------:R-:W1:Y:S02]  /*1b20*/  SYNCS.PHASECHK.TRANS64.TRYWAIT P0, [UR6], R0 ;  /* 0x00000000ff0075a7 */ /* 0x000e640008000146 */
[----:B-1----:R-:W-:Y:S05]  /*1b30*/  @!P0 BRA `(.L_x_17) ;  /* 0x000000e000dc8947 */ /* 0x002fea0003800000 */
.L_x_16:
[----:B------:R-:W-:Y:S01]  /*1b40*/  UIADD3 UR6, UR14, 0x6100, URZ ;  /* 0x000061000e067890 */ /* 0x000fe2000fffe03f */
[----:B------:R-:W-:Y:S01]  /*1b50*/  WARPGROUP.ARRIVE ;  /* 0x00000000000079c5 */ /* 0x000fe20000000000 */
[----:B------:R-:W-:Y:S01]  /*1b60*/  ULOP3.LUT UR8, UR15, 0x10000, URZ, 0xfc, !UPT ;  /* 0x000100000f087892 */ /* 0x000fe2000f8efc3f */
[----:B------:R2:W-:Y:S01]  /*1b70*/  STL [R1+0x74], RZ ;  /* 0x000074ff01007387 */ /* 0x0005e20000100800 */
[----:B------:R-:W-:Y:S01]  /*1b80*/  USHF.R.U32.HI UR6, URZ, 0x4, UR6 ;  /* 0x000000043f067899 */ /* 0x000fe20008011606 */
[----:B01----:R-:W-:Y:S01]  /*1b90*/  IMAD.MOV.U32 R0, RZ, RZ, RZ ;  /* 0x000000ffff007224 */ /* 0x003fe200078e00ff */
[----:B------:R-:W-:Y:S01]  /*1ba0*/  ULEA UR8, UR5, UR8, 0x9 ;  /* 0x0000000805087291 */ /* 0x000fe2000f8e483f */
[----:B------:R2:W-:Y:S01]  /*1bb0*/  STL [R1+0x70], RZ ;  /* 0x000070ff01007387 */ /* 0x0005e20000100800 */
[----:B------:R-:W-:Y:S01]  /*1bc0*/  ULOP3.LUT UR6, UR6, 0x3fff, URZ, 0xc0, !UPT ;  /* 0x00003fff06067892 */ /* 0x000fe2000f8ec03f */
[----:B------:R-:W-:Y:S01]  /*1bd0*/  CS2R R2, SRZ ;  /* 0x0000000000027805 */ /* 0x000fe2000001ff00 */
[----:B------:R-:W-:Y:S01]  /*1be0*/  UMOV UR9, 0x80000020 ;  /* 0x8000002000097882 */ /* 0x000fe20000000000 */
[----:B------:R-:W-:Y:S01]  /*1bf0*/  UMOV UR11, 0x80000020 ;  /* 0x80000020000b7882 */ /* 0x000fe20000000000 */
[----:B------:R-:W-:Y:S01]  /*1c00*/  ULOP3.LUT UR6, UR6, 0x10000, URZ, 0xfc, !UPT ;  /* 0x0001000006067892 */ /* 0x000fe2000f8efc3f */
[----:B------:R2:W-:Y:S01]  /*1c10*/  STL [R1+0x6c], RZ ;  /* 0x00006cff01007387 */ /* 0x0005e20000100800 */
[----:B------:R-:W-:Y:S01]  /*1c20*/  ULDC UR7, c[0x0][0x50c] ;  /* 0x0001430000077ab9 */ /* 0x000fe20000000800 */
[----:B------:R-:W-:Y:S01]  /*1c30*/  CS2R R4, SRZ ;  /* 0x0000000000047805 */ /* 0x000fe2000001ff00 */
[----:B------:R-:W-:Y:S01]  /*1c40*/  ULEA UR10, UR5, UR6, 0xa ;  /* 0x00000006050a7291 */ /* 0x000fe2000f8e503f */
[----:B------:R2:W-:Y:S01]  /*1c50*/  STL [R1+0x68], RZ ;  /* 0x000068ff01007387 */ /* 0x0005e20000100800 */
[----:B------:R-:W-:Y:S01]  /*1c60*/  UISETP.NE.AND UP0, UPT, UR7, 0x2, UPT ;  /* 0x000000020700788c */ /* 0x000fe2000bf05270 */
[----:B------:R-:W-:Y:S01]  /*1c70*/  CS2R R6, SRZ ;  /* 0x0000000000067805 */ /* 0x000fe2000001ff00 */
[----:B------:R-:W-:Y:S01]  /*1c80*/  UMOV UR6, 0x2 ;  /* 0x0000000200067882 */ /* 0x000fe20000000000 */
[----:B------:R2:W-:Y:S01]  /*1c90*/  STL [R1+0x64], RZ ;  /* 0x000064ff01007387 */ /* 0x0005e20000100800 */
[----:B------:R-:W-:Y:S01]  /*1ca0*/  USEL UR7, URZ, 0x1, UP0 ;  /* 0x000000013f077887 */ /* 0x000fe20008000000 */
[----:B------:R-:W-:-:S02]  /*1cb0*/  CS2R R8, SRZ ;  /* 0x0000000000087805 */ /* 0x000fc4000001ff00 */
[----:B------:R-:W-:Y:S01]  /*1cc0*/  CS2R R10, SRZ ;  /* 0x00000000000a7805 */ /* 0x000fe2000001ff00 */
[----:B------:R-:W-:Y:S01]  /*1cd0*/  QGMMA.64x256x32.F32.E4M3.E4M3 R24, gdesc[UR8], RZ, !UPT ;  /* 0x03e00000081879f3 */ /* 0x000fe2000c7008ff */
[----:B------:R2:W-:Y:S01]  /*1ce0*/  STL [R1+0x60], RZ ;  /* 0x000060ff01007387 */ /* 0x0005e20000100800 */
[----:B------:R-:W-:Y:S01]  /*1cf0*/  UIADD3 UR8, UR8, 0x2, URZ ;  /* 0x0000000208087890 */ /* 0x000fe2000fffe03f */
[----:B------:R-:W-:Y:S01]  /*1d00*/  ISETP.NE.AND P0, PT, RZ, UR7, PT ;  /* 0x00000007ff007c0c */ /* 0x000fe2000bf05270 */
[----:B------:R-:W-:Y:S01]  /*1d10*/  UIADD3 UR10, UR10, 0x2, URZ ;  /* 0x000000020a0a7890 */ /* 0x000fe2000fffe03f */
[----:B------:R2:W-:Y:S01]  /*1d20*/  STL [R1+0x5c], RZ ;  /* 0x00005cff01007387 */ /* 0x0005e20000100800 */
[----:B------:R-:W-:Y:S01]  /*1d30*/  UMOV UR9, 0x80000020 ;  /* 0x8000002000097882 */ /* 0x000fe20000000000 */
[----:B------:R-:W-:Y:S01]  /*1d40*/  UMOV UR11, 0x80000020 ;  /* 0x80000020000b7882 */ /* 0x000fe20000000000 */
        /* <DEDUP_REMOVED lines=58> */
[----:B------:R-:W-:-:S03]  /*20f0*/  IMAD.MOV.U32 R226, RZ, RZ, RZ ;  /* 0x000000ffffe27224 */ /* 0x000fc600078e00ff */
[----:B------:R2:W-:Y:S04]  /*2100*/  STL [R1+0x1c], RZ ;  /* 0x00001cff01007387 */ /* 0x0005e80000100800 */
[----:B------:R2:W-:Y:S04]  /*2110*/  STL [R1+0x18], RZ ;  /* 0x000018ff01007387 */ /* 0x0005e80000100800 */
[----:B------:R2:W-:Y:S04]  /*2120*/  STL [R1+0x14], RZ ;  /* 0x000014ff01007387 */ /* 0x0005e80000100800 */
[----:B------:R2:W-:Y:S04]  /*2130*/  STL [R1+0x10], RZ ;  /* 0x000010ff01007387 */ /* 0x0005e80000100800 */
[----:B------:R2:W-:Y:S04]  /*2140*/  STL [R1+0xc], RZ ;  /* 0x00000cff01007387 */ /* 0x0005e80000100800 */
[----:B------:R2:W-:Y:S04]  /*2150*/  STL [R1+0x8], RZ ;  /* 0x000008ff01007387 */ /* 0x0005e80000100800 */
[----:B------:R2:W-:Y:S04]  /*2160*/  STL [R1+0x4], RZ ;  /* 0x000004ff01007387 */ /* 0x0005e80000100800 */
[----:B------:R2:W-:Y:S01]  /*2170*/  STL [R1], RZ ;  /* 0x000000ff01007387 */ /* 0x0005e20000100800 */
[----:B------:R-:W-:Y:S01]  /*2180*/  QGMMA.64x256x32.F32.E4M3.E4M3 R24, gdesc[UR8], R24, gsb0 ;  /* 0x03e00000081879f3 */ /* 0x000fe20008000818 */
[----:B------:R-:W-:Y:S05]  /*2190*/  @!P0 BRA `(.L_x_18) ;  /* 0x0000000800808947 */ /* 0x000fea0003800000 */
[----:B------:R-:W-:Y:S02]  /*21a0*/  WARPGROUP.DEPBAR.LE gsb0, 0x0 ;  /* 0x00008000000079c5 */ /* 0x000fe40000010000 */
[----:B------:R-:W-:-:S01]  /*21b0*/  FADD R227, RZ, R122 ;  /* 0x0000007affe37221 */ /* 0x000fc20000000000 */
[----:B------:R-:W-:Y:S01]  /*21c0*/  FADD R226, RZ, R24 ;  /* 0x00000018ffe27221 */ /* 0x000fe20000000000 */
[----:B------:R-:W-:-:S01]  /*21d0*/  FADD R225, RZ, R25 ;  /* 0x00000019ffe17221 */ /* 0x000fc20000000000 */
[----:B------:R-:W-:Y:S01]  /*21e0*/  FADD R224, RZ, R26 ;  /* 0x0000001affe07221 */ /* 0x000fe20000000000 */
[----:B------:R-:W-:-:S01]  /*21f0*/  FADD R223, RZ, R27 ;  /* 0x0000001bffdf7221 */ /* 0x000fc20000000000 */
[----:B------:R0:W-:Y:S01]  /*2200*/  STL [R1], R227 ;  /* 0x000000e301007387 */ /* 0x0001e20000100800 */
[----:B------:R-:W-:-:S01]  /*2210*/  FADD R222, RZ, R28 ;  /* 0x0000001cffde7221 */ /* 0x000fc20000000000 */
[----:B------:R-:W-:Y:S01]  /*2220*/  FADD R221, RZ, R29 ;  /* 0x0000001dffdd7221 */ /* 0x000fe20000000000 */
[----:B------:R-:W-:-:S01]  /*2230*/  FADD R220, RZ, R30 ;  /* 0x0000001effdc7221 */ /* 0x000fc20000000000 */
[----:B------:R-:W-:Y:S01]  /*2240*/  FADD R219, RZ, R31 ;  /* 0x0000001fffdb7221 */ /* 0x000fe20000000000 */
[----:B------:R-:W-:-:S01]  /*2250*/  FADD R218, RZ, R32 ;  /* 0x00000020ffda7221 */ /* 0x000fc20000000000 */
[----:B------:R-:W-:Y:S01]  /*2260*/  FADD R217, RZ, R33 ;  /* 0x00000021ffd97221 */ /* 0x000fe20000000000 */
[----:B------:R-:W-:-:S01]  /*2270*/  FADD R216, RZ, R34 ;  /* 0x00000022ffd87221 */ /* 0x000fc20000000000 */
[----:B------:R-:W-:Y:S01]  /*2280*/  FADD R215, RZ, R35 ;  /* 0x00000023ffd77221 */ /* 0x000fe20000000000 */
[----:B------:R-:W-:-:S01]  /*2290*/  FADD R214, RZ, R36 ;  /* 0x00000024ffd67221 */ /* 0x000fc20000000000 */
[----:B0-----:R-:W-:Y:S01]  /*22a0*/  FADD R227, RZ, R123 ;  /* 0x0000007bffe37221 */ /* 0x001fe20000000000 */
[----:B------:R-:W-:-:S01]  /*22b0*/  FADD R213, RZ, R37 ;  /* 0x00000025ffd57221 */ /* 0x000fc20000000000 */
[----:B------:R-:W-:Y:S01]  /*22c0*/  FADD R212, RZ, R38 ;  /* 0x00000026ffd47221 */ /* 0x000fe20000000000 */
[----:B------:R-:W-:-:S01]  /*22d0*/  FADD R211, RZ, R39 ;  /* 0x00000027ffd37221 */ /* 0x000fc20000000000 */
[----:B------:R-:W-:Y:S01]  /*22e0*/  FADD R210, RZ, R40 ;  /* 0x00000028ffd27221 */ /* 0x000fe20000000000 */
[----:B------:R0:W-:Y:S01]  /*22f0*/  STL [R1+0x4], R227 ;  /* 0x000004e301007387 */ /* 0x0001e20000100800 */
        /* <DEDUP_REMOVED lines=93> */
[----:B------:R-:W-:Y:S01]  /*28d0*/  UMOV UR6, URZ ;  /* 0x0000003f00067c82 */ /* 0x000fe20008000000 */
[----:B0-----:R-:W-:-:S05]  /*28e0*/  FADD R227, RZ, R130 ;  /* 0x00000082ffe37221 */ /* 0x001fca0000000000 */
[----:B------:R0:W-:Y:S02]  /*28f0*/  STL [R1+0x20], R227 ;  /* 0x000020e301007387 */ /* 0x0001e40000100800 */
        /* <DEDUP_REMOVED lines=42> */
.L_x_18:
[----:B------:R-:W-:-:S04]  /*2ba0*/  UIADD3 UR18, UR5, 0x1, URZ ;  /* 0x0000000105127890 */ /* 0x000fc8000fffe03f */
[----:B------:R-:W-:-:S04]  /*2bb0*/  UISETP.NE.AND UP0, UPT, UR18, 0x3, UPT ;  /* 0x000000031200788c */ /* 0x000fc8000bf05270 */
[----:B------:R-:W-:Y:S02]  /*2bc0*/  USEL UR8, URZ, 0x1, UP0 ;  /* 0x000000013f087887 */ /* 0x000fe40008000000 */
[----:B------:R-:W-:Y:S02]  /*2bd0*/  USEL UR18, UR18, URZ, UP0 ;  /* 0x0000003f12127287 */ /* 0x000fe40008000000 */
[----:B------:R-:W-:-:S06]  /*2be0*/  ULOP3.LUT UR8, UR4, UR8, URZ, 0x3c, !UPT ;  /* 0x0000000804087292 */ /* 0x000fcc000f8e3c3f */
[----:B0-----:R-:W-:Y:S01]  /*2bf0*/  IMAD.U32 R227, RZ, RZ, UR8 ;  /* 0x00000008ffe37e24 */ /* 0x001fe2000f8e00ff */
[----:B------:R-:W-:-:S06]  /*2c00*/  UMOV UR8, 0x1 ;  /* 0x0000000100087882 */ /* 0x000fcc0000000000 */
.L_x_13:
[----:B------:R-:W-:-:S04]  /*2c10*/  UISETP.LT.AND UP0, UPT, UR12, 0x1, UPT ;  /* 0x000000010c00788c */ /* 0x000fc8000bf01270 */
[----:B------:R-:W-:-:S04]  /*2c20*/  USEL UR9, UR12, 0x1, UP0 ;  /* 0x000000010c097887 */ /* 0x000fc80008000000 */
[----:B------:R-:W-:-:S04]  /*2c30*/  UIADD3 UR9, UR12, -UR9, URZ ;  /* 0x800000090c097290 */ /* 0x000fc8000fffe03f */
[----:B------:R-:W-:-:S06]  /*2c40*/  UISETP.GE.AND UP0, UPT, UR9, 0x1, UPT ;  /* 0x000000010900788c */ /* 0x000fcc000bf06270 */
[----:B------:R-:W-:-:S13]  /*2c50*/  PLOP3.LUT P0, PT, PT, PT, UP0, 0x80, 0x0 ;  /* 0x000000000000781c */ /* 0x000fda0003f0f008 */
[----:B------:R-:W-:Y:S05]  /*2c60*/  @!P0 BRA `(.L_x_19) ;  /* 0x0000001000848947 */ /* 0x000fea0003800000 */
[----:B------:R-:W-:Y:S01]  /*2c70*/  IMAD.U32 R228, RZ, RZ, UR9 ;  /* 0x00000009ffe47e24 */ /* 0x000fe2000f8e00ff */
[----:B------:R-:W-:Y:S01]  /*2c80*/  UMOV UR23, UR5 ;  /* 0x0000000500177c82 */ /* 0x000fe20008000000 */
[----:B------:R-:W-:-:S05]  /*2c90*/  ULDC UR24, c[0x0][0x50c] ;  /* 0x0001430000187ab9 */ /* 0x000fca0000000800 */
.L_x_27:
[----:B------:R-:W-:-:S06]  /*2ca0*/  UISETP.NE.AND UP0, UPT, UR21, 0x3, UPT ;  /* 0x000000031500788c */ /* 0x000fcc000bf05270 */
[----:B------:R-:W-:-:S13]  /*2cb0*/  PLOP3.LUT P1, PT, PT, PT, UP0, 0x80, 0x0 ;  /* 0x000000000000781c */ /* 0x000fda0003f2f008 */
[----:B01----:R-:W-:Y:S05]  /*2cc0*/  @!P1 BRA `(.L_x_20) ;  /* 0x0000000000049947 */ /* 0x003fea0003800000 */
[----:B------:R-:W-:Y:S01]  /*2cd0*/  BPT.TRAP 0x1 ;  /* 0x000000040000795c */ /* 0x000fe20000300000 */
.L_x_20:
[----:B------:R-:W0:Y:S01]  /*2ce0*/  S2UR UR9, SR_CgaCtaId ;  /* 0x00000000000979c3 */ /* 0x000e220000008800 */
[----:B------:R-:W-:Y:S01]  /*2cf0*/  UMOV UR14, 0x400 ;  /* 0x00000400000e7882 */ /* 0x000fe20000000000 */
[----:B------:R-:W-:Y:S01]  /*2d00*/  SHF.L.U32 R229, R227, 0x1f, RZ ;  /* 0x0000001fe3e57819 */ /* 0x000fe200000006ff */
[----:B0-----:R-:W-:-:S04]  /*2d10*/  ULEA UR14, UR9, UR14, 0x18 ;  /* 0x0000000e090e7291 */ /* 0x001fc8000f8ec03f */
[----:B------:R-:W-:-:S09]  /*2d20*/  ULEA UR9, UR18, UR14, 0x3 ;  /* 0x0000000e12097291 */ /* 0x000fd2000f8e183f */
[----:B------:R0:W1:Y:S01]  /*2d30*/  SYNCS.PHASECHK.TRANS64.TRYWAIT P0, [UR9], R229 ;  /* 0x000000e5ff0075a7 */ /* 0x0000620008000149 */
[----:B------:R-:W-:Y:S05]  /*2d40*/  @!P1 BRA `(.L_x_21) ;  /* 0x0000000000049947 */ /* 0x000fea0003800000 */
[----:B------:R-:W-:Y:S01]  /*2d50*/  BPT.TRAP 0x1 ;  /* 0x000000040000795c */ /* 0x000fe20000300000 */
.L_x_21:
[----:B-1----:R-:W-:Y:S05]  /*2d60*/  @P0 BRA `(.L_x_22) ;  /* 0x0000000000080947 */ /* 0x002fea0003800000 */
[----:B------:R-:W1:Y:S02]  /*2d70*/  SYNCS.PHASECHK.TRANS64.TRYWAIT P0, [UR9], R229 ;  /* 0x000000e5ff0075a7 */ /* 0x000e640008000149 */
[----:B-1----:R-:W-:Y:S05]  /*2d80*/  @!P0 BRA `(.L_x_23) ;  /* 0x000000d000608947 */ /* 0x002fea0003800000 */
.L_x_22:
[----:B------:R-:W-:Y:S01]  /*2d90*/  UIADD3 UR9, UR14, 0x6100, URZ ;  /* 0x000061000e097890 */ /* 0x000fe2000fffe03f */
[----:B------:R-:W-:Y:S01]  /*2da0*/  WARPGROUP.ARRIVE ;  /* 0x00000000000079c5 */ /* 0x000fe20000000000 */
[----:B------:R-:W-:Y:S02]  /*2db0*/  UISETP.NE.AND UP0, UPT, UR7, URZ, UPT ;  /* 0x0000003f0700728c */ /* 0x000fe4000bf05270 */
[----:B------:R-:W-:Y:S02]  /*2dc0*/  USHF.R.U32.HI UR9, URZ, 0x4, UR9 ;  /* 0x000000043f097899 */ /* 0x000fe40008011609 */
[----:B------:R-:W-:Y:S02]  /*2dd0*/  USEL UR8, UR8, URZ, !UP0 ;  /* 0x0000003f08087287 */ /* 0x000fe4000c000000 */
[----:B------:R-:W-:Y:S02]  /*2de0*/  ULOP3.LUT UR9, UR9, 0x3fff, URZ, 0xc0, !UPT ;  /* 0x00003fff09097892 */ /* 0x000fe4000f8ec03f */
[----:B------:R-:W-:-:S02]  /*2df0*/  ULOP3.LUT UR7, UR15, 0x10000, URZ, 0xfc, !UPT ;  /* 0x000100000f077892 */ /* 0x000fc4000f8efc3f */
[----:B------:R-:W-:Y:S02]  /*2e00*/  ULOP3.LUT UR9, UR9, 0x10000, URZ, 0xfc, !UPT ;  /* 0x0001000009097892 */ /* 0x000fe4000f8efc3f */
[----:B------:R-:W-:Y:S02]  /*2e10*/  UISETP.NE.U32.AND UP0, UPT, UR8, URZ, UPT ;  /* 0x0000003f0800728c */ /* 0x000fe4000bf05070 */
[----:B------:R-:W-:Y:S02]  /*2e20*/  ULEA UR8, UR18, UR7, 0x9 ;  /* 0x0000000712087291 */ /* 0x000fe4000f8e483f */
[----:B------:R-:W-:Y:S01]  /*2e30*/  ULEA UR10, UR18, UR9, 0xa ;  /* 0x00000009120a7291 */ /* 0x000fe2000f8e503f */
[----:B------:R-:W-:Y:S02]  /*2e40*/  UMOV UR11, 0x80000020 ;  /* 0x80000020000b7882 */ /* 0x000fe40000000000 */
[----:B------:R-:W-:Y:S01]  /*2e50*/  UMOV UR9, 0x80000020 ;  /* 0x8000002000097882 */ /* 0x000fe20000000000 */
[----:B------:R-:W-:-:S05]  /*2e60*/  UIADD3 UR6, UR6, 0x2, URZ ;  /* 0x0000000206067890 */ /* 0x000fca000fffe03f */
[----:B------:R-:W-:Y:S01]  /*2e70*/  QGMMA.64x256x32.F32.E4M3.E4M3 R24, gdesc[UR8], R24, UP0 ;  /* 0x03e00000081879f3 */ /* 0x000fe2000bf00818 */
[----:B------:R-:W-:Y:S02]  /*2e80*/  UIADD3 UR8, UR8, 0x2, URZ ;  /* 0x0000000208087890 */ /* 0x000fe4000fffe03f */
[----:B------:R-:W-:Y:S01]  /*2e90*/  UIADD3 UR10, UR10, 0x2, URZ ;  /* 0x000000020a0a7890 */ /* 0x000fe2000fffe03f */
[----:B------:R-:W-:Y:S01]  /*2ea0*/  UMOV UR9, 0x80000020 ;  /* 0x8000002000097882 */ /* 0x000fe20000000000 */
[----:B------:R-:W-:Y:S01]  /*2eb0*/  UMOV UR11, 0x80000020 ;  /* 0x80000020000b7882 */ /* 0x000fe20000000000 */
[----:B------:R-:W-:-:S04]  /*2ec0*/  UISETP.NE.AND UP0, UPT, UR6, UR24, UPT ;  /* 0x000000180600728c */ /* 0x000fc8000bf05270 */
[----:B------:R-:W-:-:S06]  /*2ed0*/  USEL UR7, URZ, 0x1, UP0 ;  /* 0x000000013f077887 */ /* 0x000fcc0008000000 */
[----:B------:R-:W-:-:S12]  /*2ee0*/  ISETP.NE.AND P0, PT, RZ, UR7, PT ;  /* 0x00000007ff007c0c */ /* 0x000fd8000bf05270 */
[----:B------:R-:W-:Y:S03]  /*2ef0*/  QGMMA.64x256x32.F32.E4M3.E4M3 R24, gdesc[UR8], R24, gsb0 ;  /* 0x03e00000081879f3 */ /* 0x000fe60008000818 */
[----:B------:R-:W-:Y:S02]  /*2f00*/  WARPGROUP.DEPBAR.LE gsb0, 0x1 ;  /* 0x00008000000079c5 */ /* 0x000fe40000010100 */
[----:B------:R-:W-:Y:S05]  /*2f10*/  @!P0 BRA `(.L_x_24) ;  /* 0x0000000c00808947 */ /* 0x000fea0003800000 */
[----:B------:R-:W-:Y:S02]  /*2f20*/  WARPGROUP.DEPBAR.LE gsb0, 0x0 ;  /* 0x00008000000079c5 */ /* 0x000fe40000010000 */
[----:B------:R-:W-:-:S01]  /*2f30*/  FADD R226, R24, R226 ;  /* 0x000000e218e27221 */ /* 0x000fc20000000000 */
[----:B------:R-:W-:Y:S01]  /*2f40*/  FADD R225, R25, R225 ;  /* 0x000000e119e17221 */ /* 0x000fe20000000000 */
[----:B------:R1:W-:Y:S01]  /*2f50*/  STL [R1+0x88], R227 ;  /* 0x000088e301007387 */ /* 0x0003e20000100800 */
[----:B------:R-:W-:-:S01]  /*2f60*/  FADD R224, R26, R224 ;  /* 0x000000e01ae07221 */ /* 0x000fc20000000000 */
[----:B------:R-:W-:Y:S01]  /*2f70*/  FADD R223, R27, R223 ;  /* 0x000000df1bdf7221 */ /* 0x000fe20000000000 */
[----:B------:R-:W-:-:S01]  /*2f80*/  FADD R222, R28, R222 ;  /* 0x000000de1cde7221 */ /* 0x000fc20000000000 */
[----:B------:R-:W-:Y:S01]  /*2f90*/  FADD R221, R29, R221 ;  /* 0x000000dd1ddd7221 */ /* 0x000fe20000000000 */
[----:B-1----:R-:W3:Y:S04]  /*2fa0*/  LDL.LU R227, [R1+0x30] ;  /* 0x0000300001e37983 */ /* 0x002ee80000300800 */
[----:B------:R1:W-:Y:S01]  /*2fb0*/  STL [R1+0x8c], R226 ;  /* 0x00008ce201007387 */ /* 0x0003e20000100800 */
[----:B------:R-:W-:-:S01]  /*2fc0*/  FADD R220, R30, R220 ;  /* 0x000000dc1edc7221 */ /* 0x000fc20000000000 */
[----:B------:R-:W-:-:S02]  /*2fd0*/  FADD R219, R31, R219 ;  /* 0x000000db1fdb7221 */ /* 0x000fc40000000000 */
[----:B-1----:R-:W4:Y:S04]  /*2fe0*/  LDL.LU R226, [R1+0x2c] ;  /* 0x00002c0001e27983 */ /* 0x002f280000300800 */
[----:B------:R1:W-:Y:S01]  /*2ff0*/  STL [R1+0x90], R225 ;  /* 0x000090e101007387 */ /* 0x0003e20000100800 */
[----:B------:R-:W-:-:S03]  /*3000*/  FADD R218, R32, R218 ;  /* 0x000000da20da7221 */ /* 0x000fc60000000000 */
[----:B-1----:R-:W2:Y:S04]  /*3010*/  LDL.LU R225, [R1+0x28] ;  /* 0x0000280001e17983 */ /* 0x002ea80000300800 */
        /* <DEDUP_REMOVED lines=9> */
[----:B------:R1:W-:Y:S04]  /*30b0*/  STL [R1+0xa0], R221 ;  /* 0x0000a0dd01007387 */ /* 0x0003e80000100800 */
        /* <DEDUP_REMOVED lines=12> */
[----:B-1----:R-:W2:Y:S01]  /*3180*/  LDL.LU R215, [R1] ;  /* 0x0000000001d77983 */ /* 0x002ea20000300800 */
[----:B------:R-:W-:-:S01]  /*3190*/  FADD R214, R36, R214 ;  /* 0x000000d624d67221 */ /* 0x000fc20000000000 */
[----:B------:R-:W-:Y:S01]  /*31a0*/  FADD R213, R37, R213 ;  /* 0x000000d525d57221 */ /* 0x000fe20000000000 */
[----:B------:R-:W-:-:S01]  /*31b0*/  FADD R212, R38, R212 ;  /* 0x000000d426d47221 */ /* 0x000fc20000000000 */
[----:B------:R-:W-:Y:S01]  /*31c0*/  FADD R211, R39, R211 ;  /* 0x000000d327d37221 */ /* 0x000fe20000000000 */
[----:B------:R-:W-:-:S01]  /*31d0*/  FADD R210, R40, R210 ;  /* 0x000000d228d27221 */ /* 0x000fc20000000000 */
[----:B------:R-:W-:Y:S01]  /*31e0*/  STL [R1+0xbc], R214 ;  /* 0x0000bcd601007387 */ /* 0x000fe20000100800 */
        /* <DEDUP_REMOVED lines=11> */
[----:B------:R1:W-:Y:S01]  /*32a0*/  STL [R1+0xc8], R211 ;  /* 0x0000c8d301007387 */ /* 0x0003e20000100800 */
[----:B------:R-:W-:-:S01]  /*32b0*/  FADD R200, R50, R200 ;  /* 0x000000c832c87221 */ /* 0x000fc20000000000 */
[----:B------:R-:W-:Y:S01]  /*32c0*/  FADD R199, R51, R199 ;  /* 0x000000c733c77221 */ /* 0x000fe20000000000 */
        /* <DEDUP_REMOVED lines=69> */
[----:B-----5:R-:W-:Y:S01]  /*3720*/  FADD R0, R121, R0 ;  /* 0x0000000079007221 */ /* 0x020fe20000000000 */
[----:B---3--:R-:W-:-:S01]  /*3730*/  FADD R227, R134, R227 ;  /* 0x000000e386e37221 */ /* 0x008fc20000000000 */
[----:B----4-:R-:W-:Y:S01]  /*3740*/  FADD R226, R133, R226 ;  /* 0x000000e285e27221 */ /* 0x010fe20000000000 */
[----:B--2---:R-:W-:-:S01]  /*3750*/  FADD R225, R132, R225 ;  /* 0x000000e184e17221 */ /* 0x004fc20000000000 */
        /* <DEDUP_REMOVED lines=9> */
[----:B------:R-:W-:-:S05]  /*37f0*/  FADD R215, R122, R215 ;  /* 0x000000d77ad77221 */ /* 0x000fca0000000000 */
[----:B------:R2:W-:Y:S04]  /*3800*/  STL [R1], R215 ;  /* 0x000000d701007387 */ /* 0x0005e80000100800 */
[----:B------:R3:W-:Y:S04]  /*3810*/  STL [R1+0x4], R216 ;  /* 0x000004d801007387 */ /* 0x0007e80000100800 */
        /* <DEDUP_REMOVED lines=8> */
[----:B-1----:R-:W4:Y:S04]  /*38a0*/  LDL.LU R211, [R1+0x34] ;  /* 0x0000340001d37983 */ /* 0x002f280000300800 */
[----:B------:R1:W-:Y:S04]  /*38b0*/  STL [R1+0x28], R225 ;  /* 0x000028e101007387 */ /* 0x0003e80000100800 */
[----:B------:R-:W4:Y:S04]  /*38c0*/  LDL.LU R212, [R1+0x38] ;  /* 0x0000380001d47983 */ /* 0x000f280000300800 */
[----:B------:R1:W-:Y:S04]  /*38d0*/  STL [R1+0x2c], R226 ;  /* 0x00002ce201007387 */ /* 0x0003e80000100800 */
[----:B------:R-:W4:Y:S04]  /*38e0*/  LDL.LU R213, [R1+0x3c] ;  /* 0x00003c0001d57983 */ /* 0x000f280000300800 */
[----:B------:R1:W-:Y:S04]  /*38f0*/  STL [R1+0x30], R227 ;  /* 0x000030e301007387 */ /* 0x0003e80000100800 */
[----:B------:R-:W4:Y:S04]  /*3900*/  LDL.LU R214, [R1+0x40] ;  /* 0x0000400001d67983 */ /* 0x000f280000300800 */
[----:B--2---:R-:W2:Y:S04]  /*3910*/  LDL.LU R215, [R1+0x44] ;  /* 0x0000440001d77983 */ /* 0x004ea80000300800 */
[----:B---3--:R-:W3:Y:S04]  /*3920*/  LDL.LU R216, [R1+0x48] ;  /* 0x0000480001d87983 */ /* 0x008ee80000300800 */
[----:B----4-:R-:W4:Y:S04]  /*3930*/  LDL.LU R217, [R1+0x4c] ;  /* 0x00004c0001d97983 */ /* 0x010f280000300800 */
[----:B0-----:R-:W4:Y:S04]  /*3940*/  LDL.LU R218, [R1+0x50] ;  /* 0x0000500001da7983 */ /* 0x001f280000300800 */
[----:B------:R-:W4:Y:S04]  /*3950*/  LDL.LU R219, [R1+0x54] ;  /* 0x0000540001db7983 */ /* 0x000f280000300800 */
[----:B------:R-:W4:Y:S04]  /*3960*/  LDL.LU R220, [R1+0x58] ;  /* 0x0000580001dc7983 */ /* 0x000f280000300800 */
[----:B------:R-:W4:Y:S04]  /*3970*/  LDL.LU R221, [R1+0x5c] ;  /* 0x00005c0001dd7983 */ /* 0x000f280000300800 */
[----:B------:R-:W4:Y:S04]  /*3980*/  LDL.LU R222, [R1+0x60] ;  /* 0x0000600001de7983 */ /* 0x000f280000300800 */
[----:B------:R-:W4:Y:S04]  /*3990*/  LDL.LU R223, [R1+0x64] ;  /* 0x0000640001df7983 */ /* 0x000f280000300800 */
[----:B------:R-:W4:Y:S04]  /*39a0*/  LDL.LU R224, [R1+0x68] ;  /* 0x0000680001e07983 */ /* 0x000f280000300800 */
[----:B-1----:R-:W4:Y:S04]  /*39b0*/  LDL.LU R225, [R1+0x6c] ;  /* 0x00006c0001e17983 */ /* 0x002f280000300800 */
[----:B------:R-:W4:Y:S04]  /*39c0*/  LDL.LU R226, [R1+0x70] ;  /* 0x0000700001e27983 */ /* 0x000f280000300800 */
[----:B------:R-:W4:Y:S01]  /*39d0*/  LDL.LU R227, [R1+0x74] ;  /* 0x0000740001e37983 */ /* 0x000f220000300800 */
[----:B------:R-:W-:-:S05]  /*39e0*/  FADD R211, R135, R211 ;  /* 0x000000d387d37221 */ /* 0x000fca0000000000 */
[----:B------:R0:W-:Y:S01]  /*39f0*/  STL [R1+0x34], R211 ;  /* 0x000034d301007387 */ /* 0x0001e20000100800 */
[----:B------:R-:W-:-:S03]  /*3a00*/  FADD R212, R136, R212 ;  /* 0x000000d488d47221 */ /* 0x000fc60000000000 */
[----:B0-----:R1:W5:Y:S01]  /*3a10*/  LDL.LU R211, [R1+0xc8] ;  /* 0x0000c80001d37983 */ /* 0x0013620000300800 */
[----:B------:R-:W-:-:S03]  /*3a20*/  FADD R213, R137, R213 ;  /* 0x000000d589d57221 */ /* 0x000fc60000000000 */
[----:B------:R0:W-:Y:S01]  /*3a30*/  STL [R1+0x38], R212 ;  /* 0x000038d401007387 */ /* 0x0001e20000100800 */
[----:B------:R-:W-:-:S01]  /*3a40*/  FADD R214, R138, R214 ;  /* 0x000000d68ad67221 */ /* 0x000fc20000000000 */
[----:B--2---:R-:W-:Y:S02]  /*3a50*/  FADD R215, R139, R215 ;  /* 0x000000d78bd77221 */ /* 0x004fe40000000000 */
[----:B0-----:R1:W5:Y:S01]  /*3a60*/  LDL.LU R212, [R1+0xc4] ;  /* 0x0000c40001d47983 */ /* 0x0013620000300800 */
[----:B---3--:R-:W-:-:S03]  /*3a70*/  FADD R216, R140, R216 ;  /* 0x000000d88cd87221 */ /* 0x008fc60000000000 */
[----:B------:R0:W-:Y:S01]  /*3a80*/  STL [R1+0x3c], R213 ;  /* 0x00003cd501007387 */ /* 0x0001e20000100800 */
[----:B----4-:R-:W-:-:S03]  /*3a90*/  FADD R217, R141, R217 ;  /* 0x000000d98dd97221 */ /* 0x010fc60000000000 */
[----:B0-----:R1:W5:Y:S01]  /*3aa0*/  LDL.LU R213, [R1+0xc0] ;  /* 0x0000c00001d57983 */ /* 0x0013620000300800 */
[----:B------:R-:W-:-:S03]  /*3ab0*/  FADD R218, R142, R218 ;  /* 0x000000da8eda7221 */ /* 0x000fc60000000000 */
[----:B------:R0:W-:Y:S01]  /*3ac0*/  STL [R1+0x40], R214 ;  /* 0x000040d601007387 */ /* 0x0001e20000100800 */
[----:B------:R-:W-:-:S01]  /*3ad0*/  FADD R219, R143, R219 ;  /* 0x000000db8fdb7221 */ /* 0x000fc20000000000 */
[----:B------:R-:W-:Y:S02]  /*3ae0*/  FADD R220, R144, R220 ;  /* 0x000000dc90dc7221 */ /* 0x000fe40000000000 */
[----:B0-----:R1:W5:Y:S04]  /*3af0*/  LDL.LU R214, [R1+0xbc] ;  /* 0x0000bc0001d67983 */ /* 0x0013680000300800 */
[----:B------:R0:W-:Y:S01]  /*3b00*/  STL [R1+0x44], R215 ;  /* 0x000044d701007387 */ /* 0x0001e20000100800 */
[----:B------:R-:W-:-:S01]  /*3b10*/  FADD R221, R145, R221 ;  /* 0x000000dd91dd7221 */ /* 0x000fc20000000000 */
[----:B------:R-:W-:-:S02]  /*3b20*/  FADD R222, R146, R222 ;  /* 0x000000de92de7221 */ /* 0x000fc40000000000 */
[----:B0-----:R1:W5:Y:S04]  /*3b30*/  LDL.LU R215, [R1+0xb8] ;  /* 0x0000b80001d77983 */ /* 0x0013680000300800 */
[----:B------:R0:W-:Y:S01]  /*3b40*/  STL [R1+0x48], R216 ;  /* 0x000048d801007387 */ /* 0x0001e20000100800 */
[----:B------:R-:W-:-:S03]  /*3b50*/  FADD R223, R147, R223 ;  /* 0x000000df93df7221 */ /* 0x000fc60000000000 */
        /* <DEDUP_REMOVED lines=13> */
[----:B------:R0:W-:Y:S04]  /*3c30*/  STL [R1+0x5c], R221 ;  /* 0x00005cdd01007387 */ /* 0x0001e80000100800 */
        /* <DEDUP_REMOVED lines=12> */
[----:B0-----:R1:W5:Y:S01]  /*3d00*/  LDL.LU R227, [R1+0x88] ;  /* 0x0000880001e37983 */ /* 0x0013620000300800 */
[----:B------:R-:W-:-:S05]  /*3d10*/  UMOV UR6, URZ ;  /* 0x0000003f00067c82 */ /* 0x000fca0008000000 */
.L_x_24:
[----:B------:R-:W-:Y:S05]  /*3d20*/  @!P1 BRA `(.L_x_25) ;  /* 0x0000000000049947 */ /* 0x000fea0003800000 */
[----:B------:R-:W-:Y:S01]  /*3d30*/  BPT.TRAP 0x1 ;  /* 0x000000040000795c */ /* 0x000fe20000300000 */
.L_x_25:
[----:B------:R-:W-:Y:S02]  /*3d40*/  UISETP.GT.U32.AND UP0, UPT, UR13, 0x1, UPT ;  /* 0x000000010d00788c */ /* 0x000fe4000bf04070 */
[----:B------:R-:W-:-:S04]  /*3d50*/  ULEA UR8, UR23, UR14, 0x3 ;  /* 0x0000000e17087291 */ /* 0x000fc8000f8e183f */
[----:B------:R-:W-:Y:S01]  /*3d60*/  UIADD3 UR8, UR8, 0x18, URZ ;  /* 0x0000001808087890 */ /* 0x000fe2000fffe03f */
[----:B------:R-:W-:-:S03]  /*3d70*/  PLOP3.LUT P0, PT, PT, PT, UP0, 0x80, 0x0 ;  /* 0x000000000000781c */ /* 0x000fc60003f0f008 */
[----:B------:R-:W-:-:S09]  /*3d80*/  UPRMT UR8, URZ, 0x654, UR8 ;  /* 0x000006543f087896 */ /* 0x000fd20008000008 */
[----:B------:R-:W-:Y:S01]  /*3d90*/  SYNCS.ARRIVE.TRANS64.RED.A1T0 RZ, [UR8], RZ ;  /* 0x000000ffffff79a7 */ /* 0x000fe20008100408 */
[----:B------:R-:W-:Y:S05]  /*3da0*/  @P0 BRA `(.L_x_26) ;  /* 0x0000000000040947 */ /* 0x000fea0003800000 */
[----:B------:R-:W-:Y:S01]  /*3db0*/  BPT.TRAP 0x1 ;  /* 0x000000040000795c */ /* 0x000fe20000300000 */
.L_x_26:
[----:B------:R-:W-:Y:S01]  /*3dc0*/  UIADD3 UR18, UR18, 0x1, URZ ;  /* 0x0000000112127890 */ /* 0x000fe2000fffe03f */
[C---:B------:R-:W-:Y:S01]  /*3dd0*/  ISETP.GT.AND P0, PT, R228.reuse, 0x1, PT ;  /* 0x00000001e400780c */ /* 0x040fe20003f04270 */
[----:B------:R-:W-:Y:S01]  /*3de0*/  UIADD3 UR23, UR23, 0x1, URZ ;  /* 0x0000000117177890 */ /* 0x000fe2000fffe03f */
[----:B------:R-:W-:Y:S01]  /*3df0*/  VIADD R228, R228, 0xffffffff ;  /* 0xffffffffe4e47836 */ /* 0x000fe20000000000 */
[----:B------:R-:W-:Y:S02]  /*3e00*/  UISETP.NE.AND UP0, UPT, UR18, 0x3, UPT ;  /* 0x000000031200788c */ /* 0x000fe4000bf05270 */
[----:B------:R-:W-:Y:S02]  /*3e10*/  UISETP.NE.AND UP1, UPT, UR23, 0x3, UPT ;  /* 0x000000031700788c */ /* 0x000fe4000bf25270 */
[----:B------:R-:W-:Y:S02]  /*3e20*/  USEL UR8, URZ, 0x1, UP0 ;  /* 0x000000013f087887 */ /* 0x000fe40008000000 */
[----:B------:R-:W-:-:S02]  /*3e30*/  USEL UR18, UR18, URZ, UP0 ;  /* 0x0000003f12127287 */ /* 0x000fc40008000000 */
[----:B------:R-:W-:Y:S02]  /*3e40*/  USEL UR23, UR23, URZ, UP1 ;  /* 0x0000003f17177287 */ /* 0x000fe40008800000 */
[----:B-----5:R-:W-:Y:S01]  /*3e50*/  LOP3.LUT R227, R227, UR8, RZ, 0x3c, !PT ;  /* 0x00000008e3e37c12 */ /* 0x020fe2000f8e3cff */
[----:B------:R-:W-:Y:S01]  /*3e60*/  UMOV UR8, 0x1 ;  /* 0x0000000100087882 */ /* 0x000fe20000000000 */
[----:B------:R-:W-:Y:S08]  /*3e70*/  @P0 BRA `(.L_x_27) ;  /* 0xffffffec00880947 */ /* 0x000ff0000383ffff */
.L_x_19:
[----:B------:R-:W-:-:S04]  /*3e80*/  UISETP.NE.AND UP0, UPT, UR6, URZ, UPT ;  /* 0x0000003f0600728c */ /* 0x000fc8000bf05270 */
[----:B------:R-:W-:-:S06]  /*3e90*/  USEL UR6, URZ, 0x1, !UP0 ;  /* 0x000000013f067887 */ /* 0x000fcc000c000000 */
[----:B------:R-:W-:-:S13]  /*3ea0*/  ISETP.NE.AND P0, PT, RZ, UR6, PT ;  /* 0x00000006ff007c0c */ /* 0x000fda000bf05270 */
[----:B------:R-:W-:Y:S05]  /*3eb0*/  @!P0 BRA `(.L_x_28) ;  /* 0x0000000c00dc8947 */ /* 0x000fea0003800000 */
[----:B------:R-:W3:Y:S04]  /*3ec0*/  LDL.LU R227, [R1+0x74] ;  /* 0x0000740001e37983 */ /* 0x000ee80000300800 */
[----:B---3--:R3:W-:Y:S04]  /*3ed0*/  STL [R1+0x88], R227 ;  /* 0x000088e301007387 */ /* 0x0087e80000100800 */
[----:B---3--:R-:W3:Y:S04]  /*3ee0*/  LDL.LU R227, [R1+0x70] ;  /* 0x0000700001e37983 */ /* 0x008ee80000300800 */
        /* <DEDUP_REMOVED lines=55> */
[----:B---3--:R-:W3:Y:S01]  /*4260*/  LDL.LU R227, [R1] ;  /* 0x0000000001e37983 */ /* 0x008ee20000300800 */
[----:B------:R-:W-:-:S02]  /*4270*/  WARPGROUP.DEPBAR.LE gsb0, 0x0 ;  /* 0x00008000000079c5 */ /* 0x000fc40000010000 */
[----:B------:R-:W-:Y:S01]  /*4280*/  FADD R226, R24, R226 ;  /* 0x000000e218e27221 */ /* 0x000fe20000000000 */
        /* <DEDUP_REMOVED lines=97> */
[----:B---3--:R-:W-:-:S05]  /*48a0*/  FADD R227, R122, R227 ;  /* 0x000000e37ae37221 */ /* 0x008fca0000000000 */
[----:B------:R3:W-:Y:S04]  /*48b0*/  STL [R1], R227 ;  /* 0x000000e301007387 */ /* 0x0007e80000100800 */
[----:B---3--:R-:W3:Y:S02]  /*48c0*/  LDL.LU R227, [R1+0xf8] ;  /* 0x0000f80001e37983 */ /* 0x008ee40000300800 */
[----:B---3--:R-:W-:-:S05]  /*48d0*/  FADD R227, R123, R227 ;  /* 0x000000e37be37221 */ /* 0x008fca0000000000 */
[----:B------:R3:W-:Y:S04]  /*48e0*/  STL [R1+0x4], R227 ;  /* 0x000004e301007387 */ /* 0x0007e80000100800 */
        /* <DEDUP_REMOVED lines=83> */
[----:B------:R3:W-:Y:S02]  /*4e20*/  STL [R1+0x74], R227 ;  /* 0x000074e301007387 */ /* 0x0007e40000100800 */
.L_x_28:
[----:B------:R-:W-:Y:S02]  /*4e30*/  WARPGROUP.DEPBAR.LE gsb0, 0x0 ;  /* 0x00008000000079c5 */ /* 0x000fe40000010000 */
[----:B------:R-:W4:Y:S02]  /*4e40*/  LDC R24, c[0x0][0x28c] ;  /* 0x0000a300ff187b82 */ /* 0x000f240000000800 */
[----:B----4-:R-:W-:-:S13]  /*4e50*/  ISETP.GE.AND P0, PT, R24, 0x1, PT ;  /* 0x000000011800780c */ /* 0x010fda0003f06270 */
[----:B------:R-:W-:Y:S05]  /*4e60*/  @!P0 BRA `(.L_x_29) ;  /* 0x0000000000488947 */ /* 0x000fea0003800000 */
[----:B------:R-:W-:-:S06]  /*4e70*/  UISETP.NE.AND UP0, UPT, UR21, 0x3, UPT ;  /* 0x000000031500788c */ /* 0x000fcc000bf05270 */
[----:B------:R-:W-:-:S13]  /*4e80*/  PLOP3.LUT P0, PT, PT, PT, UP0, 0x80, 0x0 ;  /* 0x000000000000781c */ /* 0x000fda0003f0f008 */
[----:B------:R-:W-:Y:S05]  /*4e90*/  @!P0 BRA `(.L_x_30) ;  /* 0x0000000000048947 */ /* 0x000fea0003800000 */
[----:B------:R-:W-:Y:S01]  /*4ea0*/  BPT.TRAP 0x1 ;  /* 0x000000040000795c */ /* 0x000fe20000300000 */
.L_x_30:
[----:B------:R-:W-:-:S04]  /*4eb0*/  UISETP.LT.AND UP0, UPT, UR12, 0x1, UPT ;  /* 0x000000010c00788c */ /* 0x000fc8000bf01270 */
[----:B------:R-:W-:Y:S02]  /*4ec0*/  USEL UR8, UR12, 0x1, UP0 ;  /* 0x000000010c087887 */ /* 0x000fe40008000000 */
[----:B------:R-:W-:Y:S02]  /*4ed0*/  UISETP.GT.U32.AND UP0, UPT, UR13, 0x1, UPT ;  /* 0x000000010d00788c */ /* 0x000fe4000bf04070 */
[----:B------:R-:W-:-:S04]  /*4ee0*/  UIADD3 UR8, UR5, UR12, -UR8 ;  /* 0x0000000c05087290 */ /* 0x000fc8000fffe808 */
[----:B------:R-:W-:Y:S01]  /*4ef0*/  UIMAD.WIDE.U32 UR6, UR8, -0x55555555, URZ ;  /* 0xaaaaaaab080678a5 */ /* 0x000fe2000f8e003f */
[----:B------:R-:W-:-:S03]  /*4f00*/  PLOP3.LUT P0, PT, PT, PT, UP0, 0x80, 0x0 ;  /* 0x000000000000781c */ /* 0x000fc60003f0f008 */
[----:B------:R-:W-:-:S04]  /*4f10*/  USHF.R.U32.HI UR6, URZ, 0x1, UR7 ;  /* 0x000000013f067899 */ /* 0x000fc80008011607 */
[----:B------:R-:W-:-:S04]  /*4f20*/  UIMAD UR8, UR6, -0x3, UR8 ;  /* 0xfffffffd060878a4 */ /* 0x000fc8000f8e0208 */
[----:B------:R-:W-:-:S04]  /*4f30*/  ULEA UR8, UR8, UR14, 0x3 ;  /* 0x0000000e08087291 */ /* 0x000fc8000f8e183f */
[----:B------:R-:W-:-:S04]  /*4f40*/  UIADD3 UR8, UR8, 0x18, URZ ;  /* 0x0000001808087890 */ /* 0x000fc8000fffe03f */
[----:B------:R-:W-:-:S09]  /*4f50*/  UPRMT UR8, URZ, 0x654, UR8 ;  /* 0x000006543f087896 */ /* 0x000fd20008000008 */
[----:B------:R-:W-:Y:S01]  /*4f60*/  SYNCS.ARRIVE.TRANS64.RED.A1T0 RZ, [UR8], RZ ;  /* 0x000000ffffff79a7 */ /* 0x000fe20008100408 */
[----:B------:R-:W-:Y:S05]  /*4f70*/  @P0 BRA `(.L_x_29) ;  /* 0x0000000000040947 */ /* 0x000fea0003800000 */
[----:B------:R-:W-:Y:S01]  /*4f80*/  BPT.TRAP 0x1 ;  /* 0x000000040000795c */ /* 0x000fe20000300000 */
.L_x_29:
[----:B------:R4:W-:Y:S01]  /*4f90*/  STL [R1+0x8c], R2 ;  /* 0x00008c0201007387 */ /* 0x0009e20000100800 */
[----:B------:R-:W0:Y:S01]  /*4fa0*/  LDC R28, c[0x0][0x288] ;  /* 0x0000a200ff1c7b82 */ /* 0x000e220000000800 */
[----:B------:R-:W-:Y:S02]  /*4fb0*/  UIADD3 UR9, UR12, UR5, URZ ;  /* 0x000000050c097290 */ /* 0x000fe4000fffe03f */
[----:B------:R1:W-:Y:S01]  /*4fc0*/  STL [R1+0x88], R0 ;  /* 0x0000880001007387 */ /* 0x0003e20000100800 */
[----:B------:R-:W-:Y:S01]  /*4fd0*/  USHF.R.S32.HI UR10, URZ, 0x1f, UR22 ;  /* 0x0000001f3f0a7899 */ /* 0x000fe20008011416 */
[----:B------:R-:W-:Y:S01]  /*4fe0*/  ULDC.64 UR14, c[0x0][0x5d0] ;  /* 0x00017400000e7ab9 */ /* 0x000fe20000000a00 */
[----:B------:R-:W-:Y:S01]  /*4ff0*/  ULDC UR11, c[0x0][0x284] ;  /* 0x0000a100000b7ab9 */ /* 0x000fe20000000800 */
[----:B----4-:R-:W4:Y:S01]  /*5000*/  S2R R2, SR_TID.X ;  /* 0x0000000000027919 */ /* 0x010f220000002100 */
[----:B-1----:R-:W2:Y:S04]  /*5010*/  LDL.LU R0, [R1+0x80] ;  /* 0x0000800001007983 */ /* 0x002ea80000300800 */
[----:B---3--:R-:W3:Y:S01]  /*5020*/  LDL.LU R227, [R1+0x84] ;  /* 0x0000840001e37983 */ /* 0x008ee20000300800 */
[----:B------:R-:W-:-:S02]  /*5030*/  UISETP.GT.U32.AND UP0, UPT, UR9, 0x2, UPT ;  /* 0x000000020900788c */ /* 0x000fc4000bf04070 */
[----:B------:R-:W-:Y:S01]  /*5040*/  UISETP.GE.U32.AND UP1, UPT, UR12, 0x3, UPT ;  /* 0x000000030c00788c */ /* 0x000fe2000bf26070 */
[--C-:B----4-:R-:W-:Y:S02]  /*5050*/  SHF.R.U32.HI R24, RZ, 0x2, R2.reuse ;  /* 0x00000002ff187819 */ /* 0x110fe40000011602 */
[----:B------:R-:W-:Y:S02]  /*5060*/  LOP3.LUT R26, R2, 0x60, RZ, 0xc0, !PT ;  /* 0x00000060021a7812 */ /* 0x000fe400078ec0ff */
[----:B------:R-:W-:Y:S02]  /*5070*/  SHF.R.U32.HI R27, RZ, 0x7, R2 ;  /* 0x00000007ff1b7819 */ /* 0x000fe40000011602 */
[----:B------:R-:W-:Y:S02]  /*5080*/  LOP3.LUT R25, R24, 0x7, RZ, 0xc0, !PT ;  /* 0x0000000718197812 */ /* 0x000fe400078ec0ff */
[----:B------:R-:W-:Y:S02]  /*5090*/  SHF.R.U32.HI R26, RZ, 0x1, R26 ;  /* 0x00000001ff1a7819 */ /* 0x000fe4000001161a */
[----:B------:R-:W-:-:S02]  /*50a0*/  LOP3.LUT R24, R27, 0x1, RZ, 0xc0, !PT ;  /* 0x000000011b187812 */ /* 0x000fc400078ec0ff */
[----:B------:R-:W-:-:S03]  /*50b0*/  IADD3 R29, RZ, -R26, -R25 ;  /* 0x8000001aff1d7210 */ /* 0x000fc60007ffe819 */
[C---:B------:R-:W-:Y:S02]  /*50c0*/  IMAD.SHL.U32 R30, R24.reuse, 0x40, RZ ;  /* 0x00000040181e7824 */ /* 0x040fe400078e00ff */
[----:B------:R-:W-:Y:S02]  /*50d0*/  IMAD R29, R24, -0x40, R29 ;  /* 0xffffffc0181d7824 */ /* 0x000fe400078e021d */
[----:B------:R-:W-:Y:S01]  /*50e0*/  IMAD.SHL.U32 R24, R2, 0x2, RZ ;  /* 0x0000000202187824 */ /* 0x000fe200078e00ff */
[----:B------:R-:W-:-:S04]  /*50f0*/  LOP3.LUT R27, R30, 0x40, R25, 0xe2, !PT ;  /* 0x000000401e1b7812 */ /* 0x000fc800078ee219 */
[----:B------:R-:W-:Y:S02]  /*5100*/  LOP3.LUT R30, R24, 0x6, RZ, 0xc0, !PT ;  /* 0x00000006181e7812 */ /* 0x000fe400078ec0ff */
[----:B------:R-:W-:Y:S02]  /*5110*/  LOP3.LUT R24, R2, 0x3, RZ, 0xc0, !PT ;  /* 0x0000000302187812 */ /* 0x000fe400078ec0ff */
[----:B------:R1:W5:Y:S01]  /*5120*/  LDL.LU R2, [R1+0x8c] ;  /* 0x00008c0001027983 */ /* 0x0003620000300800 */
[----:B------:R-:W-:Y:S01]  /*5130*/  UIMAD.WIDE.U32 UR6, UR9, -0x55555555, URZ ;  /* 0xaaaaaaab090678a5 */ /* 0x000fe2000f8e003f */
[----:B--2---:R-:W-:Y:S01]  /*5140*/  PRMT R30, R30, 0x6540, R0 ;  /* 0x000065401e1e7816 */ /* 0x004fe20000000000 */
[----:B------:R-:W-:Y:S02]  /*5150*/  IMAD.SHL.U32 R35, R0, 0x100, RZ ;  /* 0x0000010000237824 */ /* 0x000fe400078e00ff */
[----:B------:R1:W5:Y:S01]  /*5160*/  LDL.LU R0, [R1+0x88] ;  /* 0x0000880001007983 */ /* 0x0003620000300800 */
[----:B0-----:R-:W-:Y:S01]  /*5170*/  IMAD R34, R24, -0x2, R28 ;  /* 0xfffffffe18227824 */ /* 0x001fe200078e021c */
[----:B------:R-:W-:Y:S01]  /*5180*/  UIMAD UR5, UR10, UR14, URZ ;  /* 0x0000000e0a0572a4 */ /* 0x000fe2000f8e023f */
[----:B------:R-:W-:Y:S01]  /*5190*/  ISETP.GE.AND P0, PT, R35, R28, PT ;  /* 0x0000001c2300720c */ /* 0x000fe20003f06270 */
[C---:B---3--:R-:W-:Y:S01]  /*51a0*/  IMAD.SHL.U32 R28, R227.reuse, 0x80, RZ ;  /* 0x00000080e31c7824 */ /* 0x048fe200078e00ff */
[----:B------:R-:W-:Y:S01]  /*51b0*/  UISETP.LT.U32.AND UP0, UPT, UR12, 0x3, UP0 ;  /* 0x000000030c00788c */ /* 0x000fe20008701070 */
[--C-:B------:R-:W-:Y:S01]  /*51c0*/  SHF.R.S32.HI R31, RZ, 0x1f, R30.reuse ;  /* 0x0000001fff1f7819 */ /* 0x100fe2000001141e */
[----:B------:R-:W-:Y:S01]  /*51d0*/  UIMAD UR8, UR22, UR15, UR5 ;  /* 0x0000000f160872a4 */ /* 0x000fe2000f8e0205 */
[----:B------:R-:W-:Y:S01]  /*51e0*/  IMAD.U32 R25, RZ, RZ, UR14 ;  /* 0x0000000eff197e24 */ /* 0x000fe2000f8e00ff */
[C---:B------:R-:W-:Y:S01]  /*51f0*/  ISETP.GE.OR P0, PT, R28.reuse, UR11, P0 ;  /* 0x0000000b1c007c0c */ /* 0x040fe20008706670 */
[----:B------:R-:W-:Y:S01]  /*5200*/  USEL UR5, URZ, 0x1, !UP0 ;  /* 0x000000013f057887 */ /* 0x000fe2000c000000 */
[----:B------:R-:W-:Y:S01]  /*5210*/  IMAD.WIDE R32, R227, 0x80, RZ ;  /* 0x00000080e3207825 */ /* 0x000fe200078e02ff */
[----:B------:R-:W-:Y:S01]  /*5220*/  USHF.R.U32.HI UR6, URZ, 0x1, UR7 ;  /* 0x000000013f067899 */ /* 0x000fe20008011607 */
[----:B------:R-:W-:Y:S01]  /*5230*/  IADD3 R38, -R28, UR11, R29 ;  /* 0x0000000b1c267c10 */ /* 0x000fe2000fffe11d */
[----:B------:R-:W-:Y:S01]  /*5240*/  ULOP3.LUT UR4, UR4, UR5, URZ, 0x3c, !UPT ;  /* 0x0000000504047292 */ /* 0x000fe2000f8e3c3f */
[----:B------:R-:W-:Y:S01]  /*5250*/  IMAD.WIDE.U32 R24, R25, UR22, R30 ;  /* 0x0000001619187c25 */ /* 0x000fe2000f8e001e */
[----:B------:R-:W-:Y:S01]  /*5260*/  UIMAD UR5, UR6, -0x3, UR9 ;  /* 0xfffffffd060578a4 */ /* 0x000fe2000f8e0209 */
[----:B------:R-:W-:Y:S01]  /*5270*/  LOP3.LUT R39, R32, R27, R26, 0xfe, !PT ;  /* 0x0000001b20277212 */ /* 0x000fe200078efe1a */
[----:B------:R-:W-:Y:S01]  /*5280*/  @UP1 ULOP3.LUT UR4, UR4, 0x1, UR6, 0x78, !UPT ;  /* 0x0000000104041892 */ /* 0x000fe2000f8e7806 */
[----:B------:R-:W-:-:S02]  /*5290*/  VIADD R25, R25, UR8 ;  /* 0x0000000819197c36 */ /* 0x000fc40008000000 */
[----:B------:R-:W-:Y:S02]  /*52a0*/  IMAD.IADD R35, R34, 0x1, -R35 ;  /* 0x0000000122237824 */ /* 0x000fe400078e0a23 */
[----:B------:R-:W-:Y:S01]  /*52b0*/  IMAD.MOV.U32 R34, RZ, RZ, -0x1 ;  /* 0xffffffffff227424 */ /* 0x000fe200078e00ff */
[----:B-1----:R-:W-:Y:S06]  /*52c0*/  @P0 BRA `(.L_x_31) ;  /* 0x0000008c00980947 */ /* 0x002fec0003800000 */
[----:B------:R-:W0:Y:S01]  /*52d0*/  LDC.64 R28, c[0x0][0x5c8] ;  /* 0x00017200ff1c7b82 */ /* 0x000e220000000a00 */
[----:B------:R-:W-:Y:S01]  /*52e0*/  ULDC.64 UR6, c[0x0][0x5c0] ;  /* 0x0001700000067ab9 */ /* 0x000fe20000000a00 */
[----:B------:R-:W-:Y:S01]  /*52f0*/  BSSY B0, `(.L_x_31) ;  /* 0x00008e3000007945 */ /* 0x000fe20003800000 */
[-C--:B0-----:R-:W-:Y:S02]  /*5300*/  IMAD R26, R33, R28.reuse, RZ ;  /* 0x0000001c211a7224 */ /* 0x081fe400078e02ff */
[----:B------:R-:W-:-:S04]  /*5310*/  IMAD.WIDE.U32 R24, R39, R28, R24 ;  /* 0x0000001c27187225 */ /* 0x000fc800078e0018 */
[----:B------:R-:W-:Y:S01]  /*5320*/  IMAD R27, R39, R29, R26 ;  /* 0x0000001d271b7224 */ /* 0x000fe200078e021a */
[----:B------:R-:W-:Y:S02]  /*5330*/  LEA R26, P0, R28, R24, 0x3 ;  /* 0x000000181c1a7211 */ /* 0x000fe400078018ff */
[----:B------:R-:W-:Y:S01]  /*5340*/  IADD3 R24, P1, R24, UR6, RZ ;  /* 0x0000000618187c10 */ /* 0x000fe2000ff3e0ff */
[----:B------:R-:W-:Y:S01]  /*5350*/  IMAD.IADD R27, R25, 0x1, R27 ;  /* 0x00000001191b7824 */ /* 0x000fe200078e021b */
[----:B------:R-:W-:-:S04]  /*5360*/  IADD3 R26, P3, R26, UR6, RZ ;  /* 0x000000061a1a7c10 */ /* 0x000fc8000ff7e0ff */
[----:B------:R-:W-:Y:S02]  /*5370*/  LEA.HI.X R28, R28, R27, R29, 0x3, P0 ;  /* 0x0000001b1c1c7211 */ /* 0x000fe400000f1c1d */
[----:B------:R-:W-:Y:S02]  /*5380*/  FSETP.NEU.AND P0, PT, RZ, UR19, PT ;  /* 0x00000013ff007c0b */ /* 0x000fe4000bf0d000 */
[----:B------:R-:W-:Y:S02]  /*5390*/  IADD3.X R25, R27, UR7, RZ, P1, !PT ;  /* 0x000000071b197c10 */ /* 0x000fe40008ffe4ff */
[----:B------:R-:W-:-:S09]  /*53a0*/  IADD3.X R27, R28, UR7, RZ, P3, !PT ;  /* 0x000000071c1b7c10 */ /* 0x000fd20009ffe4ff */
[----:B------:R-:W-:Y:S05]  /*53b0*/  @!P0 BRA `(.L_x_32) ;  /* 0x0000006800d88947 */ /* 0x000fea0003800000 */
[----:B------:R-:W-:Y:S01]  /*53c0*/  ULDC.64 UR8, c[0x0][0x5b8] ;  /* 0x00016e0000087ab9 */ /* 0x000fe20000000a00 */
[----:B------:R-:W-:Y:S01]  /*53d0*/  ISETP.GE.AND P0, PT, R38, 0x1, PT ;  /* 0x000000012600780c */ /* 0x000fe20003f06270 */
[----:B------:R-:W-:Y:S02]  /*53e0*/  UIMAD UR6, UR10, UR8, URZ ;  /* 0x000000080a0672a4 */ /* 0x000fe4000f8e023f */
[----:B------:R-:W-:Y:S01]  /*53f0*/  IMAD.U32 R29, RZ, RZ, UR8 ;  /* 0x00000008ff1d7e24 */ /* 0x000fe2000f8e00ff */
[----:B------:R-:W-:Y:S01]  /*5400*/  BSSY B1, `(.L_x_33) ;  /* 0x000000f000017945 */ /* 0x000fe20003800000 */
[----:B------:R-:W-:Y:S01]  /*5410*/  ISETP.LT.OR P4, PT, R35, 0x1, !P0 ;  /* 0x000000012300780c */ /* 0x000fe20004781670 */
[----:B------:R-:W-:Y:S02]  /*5420*/  UIMAD UR6, UR22, UR9, UR6 ;  /* 0x00000009160672a4 */ /* 0x000fe4000f8e0206 */
[----:B------:R-:W-:Y:S01]  /*5430*/  IMAD.WIDE.U32 R30, R29, UR22, R30 ;  /* 0x000000161d1e7c25 */ /* 0x000fe2000f8e001e */
[----:B------:R-:W-:-:S03]  /*5440*/  ULDC.64 UR8, c[0x0][0x5a8] ;  /* 0x00016a0000087ab9 */ /* 0x000fc60000000a00 */
[----:B------:R-:W-:Y:S01]  /*5450*/  VIADD R31, R31, UR6 ;  /* 0x000000061f1f7c36 */ /* 0x000fe20008000000 */
[----:B------:R-:W-:Y:S02]  /*5460*/  ULDC.64 UR6, c[0x0][0x5b0] ;  /* 0x00016c0000067ab9 */ /* 0x000fe40000000a00 */
[----:B------:R-:W-:Y:S02]  /*5470*/  IMAD R36, R33, UR6, RZ ;  /* 0x0000000621247c24 */ /* 0x000fe4000f8e02ff */
[----:B------:R-:W-:-:S04]  /*5480*/  IMAD.WIDE.U32 R28, R39, UR6, R30 ;  /* 0x00000006271c7c25 */ /* 0x000fc8000f8e001e */
[--C-:B------:R-:W-:Y:S01]  /*5490*/  IMAD R37, R39, UR7, R36.reuse ;  /* 0x0000000727257c24 */ /* 0x100fe2000f8e0224 */
[----:B------:R-:W-:Y:S02]  /*54a0*/  IADD3 R28, P1, R28, UR8, RZ ;  /* 0x000000081c1c7c10 */ /* 0x000fe4000ff3e0ff */
[----:B------:R-:W-:Y:S02]  /*54b0*/  PRMT R36, RZ, 0x7610, R36 ;  /* 0x00007610ff247816 */ /* 0x000fe40000000024 */
[----:B------:R-:W-:Y:S01]  /*54c0*/  IADD3.X R29, R29, UR9, R37, P1, !PT ;  /* 0x000000091d1d7c10 */ /* 0x000fe20008ffe425 */
[----:B------:R-:W-:Y:S08]  /*54d0*/  @P4 BRA `(.L_x_34) ;  /* 0x0000000000044947 */ /* 0x000ff00003800000 */
[----:B------:R0:W5:Y:S02]  /*54e0*/  LDG.E.U8 R36, desc[UR16][R28.64] ;  /* 0x000000101c247981 */ /* 0x000164000c1e1100 */
.L_x_34:
[----:B------:R-:W-:Y:S05]  /*54f0*/  BSYNC B1 ;  /* 0x0000000000017941 */ /* 0x000fea0003800000 */
.L_x_33:
[----:B-----5:R-:W-:Y:S01]  /*5500*/  LOP3.LUT R36, R36, 0xff, RZ, 0xc0, !PT ;  /* 0x000000ff24247812 */ /* 0x020fe200078ec0ff */
[----:B------:R-:W-:Y:S01]  /*5510*/  BSSY B1, `(.L_x_35) ;  /* 0x000000b000017945 */ /* 0x000fe20003800000 */
[----:B------:R-:W-:Y:S02]  /*5520*/  ISETP.LT.OR P3, PT, R35, 0x2, !P0 ;  /* 0x000000022300780c */ /* 0x000fe40004761670 */
[----:B------:R-:W-:-:S05]  /*5530*/  F2FP.F16.E4M3.UNPACK_B R36, R36 ;  /* 0x00000024ff24723e */ /* 0x000fca00020006ff */
[----:B------:R-:W-:-:S05]  /*5540*/  HADD2.F32 R36, -RZ, R36.H0_H0 ;  /* 0x20000024ff247230 */ /* 0x000fca0000004100 */
[----:B------:R-:W-:Y:S01]  /*5550*/  FMUL R37, R36, UR19 ;  /* 0x0000001324257c20 */ /* 0x000fe20008400000 */
[----:B------:R-:W-:-:S03]  /*5560*/  PRMT R36, RZ, 0x7610, R36 ;  /* 0x00007610ff247816 */ /* 0x000fc60000000024 */
[----:B------:R-:W-:-:S05]  /*5570*/  FFMA R37, R226, UR20, R37 ;  /* 0x00000014e2257c23 */ /* 0x000fca0008000025 */
[----:B------:R-:W-:-:S05]  /*5580*/  F2FP.SATFINITE.E4M3.F32.PACK_AB_MERGE_C R37, RZ, R37, RZ ;  /* 0x00000025ff25723e */ /* 0x000fca00048070ff */
[----:B------:R1:W-:Y:S01]  /*5590*/  @!P4 STG.E.U8 desc[UR16][R24.64], R37 ;  /* 0x000000251800c986 */ /* 0x0003e2000c101110 */
[----:B------:R-:W-:Y:S05]  /*55a0*/  @P3 BRA `(.L_x_36) ;  /* 0x0000000000043947 */ /* 0x000fea0003800000 */
[----:B------:R2:W5:Y:S02]  /*55b0*/  LDG.E.U8 R36, desc[UR16][R28.64+0x1] ;  /* 0x000001101c247981 */ /* 0x000564000c1e1100 */
.L_x_36:
[----:B------:R-:W-:Y:S05]  /*55c0*/  BSYNC B1 ;  /* 0x0000000000017941 */ /* 0x000fea0003800000 */
.L_x_35:
[----:B-----5:R-:W-:Y:S01]  /*55d0*/  LOP3.LUT R36, R36, 0xff, RZ, 0xc0, !PT ;  /* 0x000000ff24247812 */ /* 0x020fe200078ec0ff */
[----:B------:R-:W-:Y:S01]  /*55e0*/  BSSY B1, `(.L_x_37) ;  /* 0x0000013000017945 */ /* 0x000fe20003800000 */
[----:B-1----:R-:W-:Y:S02]  /*55f0*/  IADD3 R37, P1, R39, 0x8, RZ ;  /* 0x0000000827257810 */ /* 0x002fe40007f3e0ff */
[----:B------:R-:W-:-:S03]  /*5600*/  F2FP.F16.E4M3.UNPACK_B R36, R36 ;  /* 0x00000024ff24723e */ /* 0x000fc600020006ff */
[----:B------:R-:W-:Y:S01]  /*5610*/  IMAD.X R32, RZ, RZ, R33, P1 ;  /* 0x000000ffff207224 */ /* 0x000fe200008e0621 */
[----:B------:R-:W-:Y:S01]  /*5620*/  ISETP.GE.AND P1, PT, R38, 0x9, PT ;  /* 0x000000092600780c */ /* 0x000fe20003f26270 */
[----:B------:R-:W-:Y:S02]  /*5630*/  HADD2.F32 R36, -RZ, R36.H0_H0 ;  /* 0x20000024ff247230 */ /* 0x000fe40000004100 */
[----:B------:R-:W-:Y:S01]  /*5640*/  IMAD R32, R32, UR6, RZ ;  /* 0x0000000620207c24 */ /* 0x000fe2000f8e02ff */
[----:B------:R-:W-:Y:S01]  /*5650*/  ISETP.LT.OR P5, PT, R35, 0x1, !P1 ;  /* 0x000000012300780c */ /* 0x000fe20004fa1670 */
[----:B------:R-:W-:-:S04]  /*5660*/  IMAD.WIDE.U32 R30, R37, UR6, R30 ;  /* 0x00000006251e7c25 */ /* 0x000fc8000f8e001e */
[----:B------:R-:W-:Y:S01]  /*5670*/  FMUL R36, R36, UR19 ;  /* 0x0000001324247c20 */ /* 0x000fe20008400000 */
[----:B------:R-:W-:-:S03]  /*5680*/  IMAD R37, R37, UR7, R32 ;  /* 0x0000000725257c24 */ /* 0x000fc6000f8e0220 */
[----:B------:R-:W-:Y:S01]  /*5690*/  FFMA R36, R225, UR20, R36 ;  /* 0x00000014e1247c23 */ /* 0x000fe20008000024 */
[----:B------:R-:W-:Y:S02]  /*56a0*/  IADD3 R30, P4, R30, UR8, RZ ;  /* 0x000000081e1e7c10 */ /* 0x000fe4000ff9e0ff */
[----:B------:R-:W-:Y:S02]  /*56b0*/  PRMT R32, RZ, 0x7610, R32 ;  /* 0x00007610ff207816 */ /* 0x000fe40000000020 */
[----:B------:R-:W-:Y:S02]  /*56c0*/  F2FP.SATFINITE.E4M3.F32.PACK_AB_MERGE_C R33, RZ, R36, RZ ;  /* 0x00000024ff21723e */ /* 0x000fe400048070ff */
[----:B------:R-:W-:-:S03]  /*56d0*/  IADD3.X R31, R31, UR9, R37, P4, !PT ;  /* 0x000000091f1f7c10 */ /* 0x000fc6000a7fe425 */
[----:B------:R1:W-:Y:S01]  /*56e0*/  @!P3 STG.E.U8 desc[UR16][R24.64+0x1], R33 ;  /* 0x000001211800b986 */ /* 0x0003e2000c101110 */
[----:B------:R-:W-:Y:S05]  /*56f0*/  @P5 BRA `(.L_x_38) ;  /* 0x0000000000045947 */ /* 0x000fea0003800000 */
[----:B------:R3:W5:Y:S02]  /*5700*/  LDG.E.U8 R32, desc[UR16][R30.64] ;  /* 0x000000101e207981 */ /* 0x000764000c1e1100 */
.L_x_38:
[----:B------:R-:W-:Y:S05]  /*5710*/  BSYNC B1 ;  /* 0x0000000000017941 */ /* 0x000fea0003800000 */
.L_x_37:
[----:B-----5:R-:W-:Y:S01]  /*5720*/  LOP3.LUT R32, R32, 0xff, RZ, 0xc0, !PT ;  /* 0x000000ff20207812 */ /* 0x020fe200078ec0ff */
[----:B------:R-:W-:Y:S01]  /*5730*/  BSSY B1, `(.L_x_39) ;  /* 0x000000b000017945 */ /* 0x000fe20003800000 */
[----:B------:R-:W-:Y:S02]  /*5740*/  ISETP.LT.OR P3, PT, R35, 0x2, !P1 ;  /* 0x000000022300780c */ /* 0x000fe40004f61670 */
[----:B------:R-:W-:-:S05]  /*5750*/  F2FP.F16.E4M3.UNPACK_B R32, R32 ;  /* 0x00000020ff20723e */ /* 0x000fca00020006ff */
[----:B------:R-:W-:-:S05]  /*5760*/  HADD2.F32 R32, -RZ, R32.H0_H0 ;  /* 0x20000020ff207230 */ /* 0x000fca0000004100 */
[----:B-1----:R-:W-:Y:S01]  /*5770*/  FMUL R33, R32, UR19 ;  /* 0x0000001320217c20 */ /* 0x002fe20008400000 */
[----:B------:R-:W-:-:S03]  /*5780*/  PRMT R32, RZ, 0x7610, R32 ;  /* 0x00007610ff207816 */ /* 0x000fc60000000020 */
[----:B------:R-:W-:-:S05]  /*5790*/  FFMA R33, R224, UR20, R33 ;  /* 0x00000014e0217c23 */ /* 0x000fca0008000021 */
[----:B------:R-:W-:-:S05]  /*57a0*/  F2FP.SATFINITE.E4M3.F32.PACK_AB_MERGE_C R33, RZ, R33, RZ ;  /* 0x00000021ff21723e */ /* 0x000fca00048070ff */
[----:B------:R1:W-:Y:S01]  /*57b0*/  @!P5 STG.E.U8 desc[UR16][R26.64], R33 ;  /* 0x000000211a00d986 */ /* 0x0003e2000c101110 */
[----:B------:R-:W-:Y:S05]  /*57c0*/  @P3 BRA `(.L_x_40) ;  /* 0x0000000000043947 */ /* 0x000fea0003800000 */
[----:B------:R4:W5:Y:S02]  /*57d0*/  LDG.E.U8 R32, desc[UR16][R30.64+0x1] ;  /* 0x000001101e207981 */ /* 0x000964000c1e1100 */
.L_x_40:
[----:B------:R-:W-:Y:S05]  /*57e0*/  BSYNC B1 ;  /* 0x0000000000017941 */ /* 0x000fea0003800000 */
.L_x_39:
[----:B-----5:R-:W-:Y:S01]  /*57f0*/  LOP3.LUT R32, R32, 0xff, RZ, 0xc0, !PT ;  /* 0x000000ff20207812 */ /* 0x020fe200078ec0ff */
[----:B------:R-:W-:Y:S01]  /*5800*/  BSSY B1, `(.L_x_41) ;  /* 0x000000b000017945 */ /* 0x000fe20003800000 */
[----:B------:R-:W-:Y:S02]  /*5810*/  ISETP.LT.OR P4, PT, R35, 0x9, !P0 ;  /* 0x000000092300780c */ /* 0x000fe40004781670 */
[----:B------:R-:W-:-:S05]  /*5820*/  F2FP.F16.E4M3.UNPACK_B R32, R32 ;  /* 0x00000020ff20723e */ /* 0x000fca00020006ff */
[----:B------:R-:W-:-:S05]  /*5830*/  HADD2.F32 R32, -RZ, R32.H0_H0 ;  /* 0x20000020ff207230 */ /* 0x000fca0000004100 */
[----:B------:R-:W-:-:S04]  /*5840*/  FMUL R32, R32, UR19 ;  /* 0x0000001320207c20 */ /* 0x000fc80008400000 */
[----:B------:R-:W-:-:S05]  /*5850*/  FFMA R32, R223, UR20, R32 ;  /* 0x00000014df207c23 */ /* 0x000fca0008000020 */
[----:B-1----:R-:W-:Y:S02]  /*5860*/  F2FP.SATFINITE.E4M3.F32.PACK_AB_MERGE_C R33, RZ, R32, RZ ;  /* 0x00000020ff21723e */ /* 0x002fe400048070ff */
[----:B------:R-:W-:-:S03]  /*5870*/  PRMT R32, RZ, 0x7610, R32 ;  /* 0x00007610ff207816 */ /* 0x000fc60000000020 */
[----:B------:R1:W-:Y:S01]  /*5880*/  @!P3 STG.E.U8 desc[UR16][R26.64+0x1], R33 ;  /* 0x000001211a00b986 */ /* 0x0003e2000c101110 */
[----:B------:R-:W-:Y:S05]  /*5890*/  @P4 BRA `(.L_x_42) ;  /* 0x0000000000044947 */ /* 0x000fea0003800000 */
[----:B------:R0:W5:Y:S02]  /*58a0*/  LDG.E.U8 R32, desc[UR16][R28.64+0x8] ;  /* 0x000008101c207981 */ /* 0x000164000c1e1100 */
.L_x_42:
[----:B------:R-:W-:Y:S05]  /*58b0*/  BSYNC B1 ;  /* 0x0000000000017941 */ /* 0x000fea0003800000 */
.L_x_41:
        /* <DEDUP_REMOVED lines=12> */
.L_x_44:
[----:B------:R-:W-:Y:S05]  /*5980*/  BSYNC B1 ;  /* 0x0000000000017941 */ /* 0x000fea0003800000 */
.L_x_43:
        /* <DEDUP_REMOVED lines=12> */
.L_x_46:
[----:B------:R-:W-:Y:S05]  /*5a50*/  BSYNC B1 ;  /* 0x0000000000017941 */ /* 0x000fea0003800000 */
.L_x_45:
        /* <DEDUP_REMOVED lines=12> */
.L_x_48:
[----:B------:R-:W-:Y:S05]  /*5b20*/  BSYNC B1 ;  /* 0x0000000000017941 */ /* 0x000fea0003800000 */
.L_x_47:
        /* <DEDUP_REMOVED lines=12> */
.L_x_50:
[----:B------:R-:W-:Y:S05]  /*5bf0*/  BSYNC B1 ;  /* 0x0000000000017941 */ /* 0x000fea0003800000 */
.L_x_49:
        /* <DEDUP_REMOVED lines=12> */
.L_x_52:
[----:B------:R-:W-:Y:S05]  /*5cc0*/  BSYNC B1 ;  /* 0x0000000000017941 */ /* 0x000fea0003800000 */
.L_x_51:
        /* <DEDUP_REMOVED lines=12> */
.L_x_54:
[----:B------:R-:W-:Y:S05]  /*5d90*/  BSYNC B1 ;  /* 0x0000000000017941 */ /* 0x000fea0003800000 */
.L_x_53:
        /* <DEDUP_REMOVED lines=12> */
.L_x_56:
[----:B------:R-:W-:Y:S05]  /*5e60*/  BSYNC B1 ;  /* 0x0000000000017941 */ /* 0x000fea0003800000 */
.L_x_55:
        /* <DEDUP_REMOVED lines=12> */
.L_x_58:
[----:B------:R-:W-:Y:S05]  /*5f30*/  BSYNC B1 ;  /* 0x0000000000017941 */ /* 0x000fea0003800000 */
.L_x_57:
        /* <DEDUP_REMOVED lines=12> */
.L_x_60:
[----:B------:R-:W-:Y:S05]  /*6000*/  BSYNC B1 ;  /* 0x0000000000017941 */ /* 0x000fea0003800000 */
.L_x_59:
        /* <DEDUP_REMOVED lines=12> */
.L_x_62:
[----:B------:R-:W-:Y:S05]  /*60d0*/  BSYNC B1 ;  /* 0x0000000000017941 */ /* 0x000fea0003800000 */
.L_x_61:
        /* <DEDUP_REMOVED lines=12> */
.L_x_64:
[----:B------:R-:W-:Y:S05]  /*61a0*/  BSYNC B1 ;  /* 0x0000000000017941 */ /* 0x000fea0003800000 */
.L_x_63:
        /* <DEDUP_REMOVED lines=12> */
.L_x_66:
[----:B------:R-:W-:Y:S05]  /*6270*/  BSYNC B1 ;  /* 0x0000000000017941 */ /* 0x000fea0003800000 */
.L_x_65:
        /* <DEDUP_REMOVED lines=12> */
.L_x_68:
[----:B------:R-:W-:Y:S05]  /*6340*/  BSYNC B1 ;  /* 0x0000000000017941 */ /* 0x000fea0003800000 */
.L_x_67:
        /* <DEDUP_REMOVED lines=12> */
.L_x_70:
[----:B------:R-:W-:Y:S05]  /*6410*/  BSYNC B1 ;  /* 0x0000000000017941 */ /* 0x000fea0003800000 */
.L_x_69:
        /* <DEDUP_REMOVED lines=12> */
.L_x_72:
[----:B------:R-:W-:Y:S05]  /*64e0*/  BSYNC B1 ;  /* 0x0000000000017941 */ /* 0x000fea0003800000 */
.L_x_71:
        /* <DEDUP_REMOVED lines=12> */
.L_x_74:
[----:B------:R-:W-:Y:S05]  /*65b0*/  BSYNC B1 ;  /* 0x0000000000017941 */ /* 0x000fea0003800000 */
.L_x_73:
        /* <DEDUP_REMOVED lines=12> */
.L_x_76:
[----:B------:R-:W-:Y:S05]  /*6680*/  BSYNC B1 ;  /* 0x0000000000017941 */ /* 0x000fea0003800000 */
.L_x_75:
        /* <DEDUP_REMOVED lines=12> */
.L_x_78:
[----:B------:R-:W-:Y:S05]  /*6750*/  BSYNC B1 ;  /* 0x0000000000017941 */ /* 0x000fea0003800000 */
.L_x_77:
        /* <DEDUP_REMOVED lines=12> */
.L_x_80:
[----:B------:R-:W-:Y:S05]  /*6820*/  BSYNC B1 ;  /* 0x0000000000017941 */ /* 0x000fea0003800000 */
.L_x_79:
        /* <DEDUP_REMOVED lines=12> */
.L_x_82:
[----:B------:R-:W-:Y:S05]  /*68f0*/  BSYNC B1 ;  /* 0x0000000000017941 */ /* 0x000fea0003800000 */
.L_x_81:
        /* <DEDUP_REMOVED lines=12> */
.L_x_84:
[----:B------:R-:W-:Y:S05]  /*69c0*/  BSYNC B1 ;  /* 0x0000000000017941 */ /* 0x000fea0003800000 */
.L_x_83:
        /* <DEDUP_REMOVED lines=12> */
.L_x_86:
[----:B------:R-:W-:Y:S05]  /*6a90*/  BSYNC B1 ;  /* 0x0000000000017941 */ /* 0x000fea0003800000 */
.L_x_85:
        /* <DEDUP_REMOVED lines=12> */
.L_x_88:
[----:B------:R-:W-:Y:S05]  /*6b60*/  BSYNC B1 ;  /* 0x0000000000017941 */ /* 0x000fea0003800000 */
.L_x_87:
        /* <DEDUP_REMOVED lines=12> */
.L_x_90:
[----:B------:R-:W-:Y:S05]  /*6c30*/  BSYNC B1 ;  /* 0x0000000000017941 */ /* 0x000fea0003800000 */
.L_x_89:
        /* <DEDUP_REMOVED lines=12> */
.L_x_92:
[----:B------:R-:W-:Y:S05]  /*6d00*/  BSYNC B1 ;  /* 0x0000000000017941 */ /* 0x000fea0003800000 */
.L_x_91:
        /* <DEDUP_REMOVED lines=12> */
.L_x_94:
[----:B------:R-:W-:Y:S05]  /*6dd0*/  BSYNC B1 ;  /* 0x0000000000017941 */ /* 0x000fea0003800000 */
.L_x_93:
        /* <DEDUP_REMOVED lines=12> */
.L_x_96:
[----:B------:R-:W-:Y:S05]  /*6ea0*/  BSYNC B1 ;  /* 0x0000000000017941 */ /* 0x000fea0003800000 */
.L_x_95:
        /* <DEDUP_REMOVED lines=12> */
.L_x_98:
[----:B------:R-:W-:Y:S05]  /*6f70*/  BSYNC B1 ;  /* 0x0000000000017941 */ /* 0x000fea0003800000 */
.L_x_97:
        /* <DEDUP_REMOVED lines=12> */
.L_x_100:
[----:B------:R-:W-:Y:S05]  /*7040*/  BSYNC B1 ;  /* 0x0000000000017941 */ /* 0x000fea0003800000 */
.L_x_99:
        /* <DEDUP_REMOVED lines=12> */
.L_x_102:
[----:B------:R-:W-:Y:S05]  /*7110*/  BSYNC B1 ;  /* 0x0000000000017941 */ /* 0x000fea0003800000 */
.L_x_101:
        /* <DEDUP_REMOVED lines=12> */
.L_x_104:
[----:B------:R-:W-:Y:S05]  /*71e0*/  BSYNC B1 ;  /* 0x0000000000017941 */ /* 0x000fea0003800000 */
.L_x_103:
        /* <DEDUP_REMOVED lines=12> */
.L_x_106:
[----:B------:R-:W-:Y:S05]  /*72b0*/  BSYNC B1 ;  /* 0x0000000000017941 */ /* 0x000fea0003800000 */
.L_x_105:
        /* <DEDUP_REMOVED lines=12> */
.L_x_108:
[----:B------:R-:W-:Y:S05]  /*7380*/  BSYNC B1 ;  /* 0x0000000000017941 */ /* 0x000fea0003800000 */
.L_x_107:
        /* <DEDUP_REMOVED lines=12> */
.L_x_110:
[----:B------:R-:W-:Y:S05]  /*7450*/  BSYNC B1 ;  /* 0x0000000000017941 */ /* 0x000fea0003800000 */
.L_x_109:
        /* <DEDUP_REMOVED lines=12> */
.L_x_112:
[----:B------:R-:W-:Y:S05]  /*7520*/  BSYNC B1 ;  /* 0x0000000000017941 */ /* 0x000fea0003800000 */
.L_x_111:
        /* <DEDUP_REMOVED lines=12> */
.L_x_114:
[----:B------:R-:W-:Y:S05]  /*75f0*/  BSYNC B1 ;  /* 0x0000000000017941 */ /* 0x000fea0003800000 */
.L_x_113:
        /* <DEDUP_REMOVED lines=12> */
.L_x_116:
[----:B------:R-:W-:Y:S05]  /*76c0*/  BSYNC B1 ;  /* 0x0000000000017941 */ /* 0x000fea0003800000 */
.L_x_115:
        /* <DEDUP_REMOVED lines=12> */
.L_x_118:
[----:B------:R-:W-:Y:S05]  /*7790*/  BSYNC B1 ;  /* 0x0000000000017941 */ /* 0x000fea0003800000 */
.L_x_117:
        /* <DEDUP_REMOVED lines=12> */
.L_x_120:
[----:B------:R-:W-:Y:S05]  /*7860*/  BSYNC B1 ;  /* 0x0000000000017941 */ /* 0x000fea0003800000 */
.L_x_119:
        /* <DEDUP_REMOVED lines=12> */
.L_x_122:
[----:B------:R-:W-:Y:S05]  /*7930*/  BSYNC B1 ;  /* 0x0000000000017941 */ /* 0x000fea0003800000 */
.L_x_121:
        /* <DEDUP_REMOVED lines=12> */
.L_x_124:
[----:B------:R-:W-:Y:S05]  /*7a00*/  BSYNC B1 ;  /* 0x0000000000017941 */ /* 0x000fea0003800000 */
.L_x_123:
        /* <DEDUP_REMOVED lines=12> */
.L_x_126:
[----:B------:R-:W-:Y:S05]  /*7ad0*/  BSYNC B1 ;  /* 0x0000000000017941 */ /* 0x000fea0003800000 */
.L_x_125:
        /* <DEDUP_REMOVED lines=12> */
.L_x_128:
[----:B------:R-:W-:Y:S05]  /*7ba0*/  BSYNC B1 ;  /* 0x0000000000017941 */ /* 0x000fea0003800000 */
.L_x_127:
        /* <DEDUP_REMOVED lines=12> */
.L_x_130:
[----:B------:R-:W-:Y:S05]  /*7c70*/  BSYNC B1 ;  /* 0x0000000000017941 */ /* 0x000fea0003800000 */
.L_x_129:
        /* <DEDUP_REMOVED lines=12> */
.L_x_132:
[----:B------:R-:W-:Y:S05]  /*7d40*/  BSYNC B1 ;  /* 0x0000000000017941 */ /* 0x000fea0003800000 */
.L_x_131:
        /* <DEDUP_REMOVED lines=12> */
.L_x_134:
[----:B------:R-:W-:Y:S05]  /*7e10*/  BSYNC B1 ;  /* 0x0000000000017941 */ /* 0x000fea0003800000 */
.L_x_133:
        /* <DEDUP_REMOVED lines=12> */
.L_x_136:
[----:B------:R-:W-:Y:S05]  /*7ee0*/  BSYNC B1 ;  /* 0x0000000000017941 */ /* 0x000fea0003800000 */
.L_x_135:
        /* <DEDUP_REMOVED lines=12> */
.L_x_138:
[----:B------:R-:W-:Y:S05]  /*7fb0*/  BSYNC B1 ;  /* 0x0000000000017941 */ /* 0x000fea0003800000 */
.L_x_137:
        /* <DEDUP_REMOVED lines=12> */
.L_x_140:
[----:B------:R-:W-:Y:S05]  /*8080*/  BSYNC B1 ;  /* 0x0000000000017941 */ /* 0x000fea0003800000 */
.L_x_139:
        /* <DEDUP_REMOVED lines=12> */
.L_x_142:
[----:B------:R-:W-:Y:S05]  /*8150*/  BSYNC B1 ;  /* 0x0000000000017941 */ /* 0x000fea0003800000 */
.L_x_141:
        /* <DEDUP_REMOVED lines=12> */
.L_x_144:
[----:B------:R-:W-:Y:S05]  /*8220*/  BSYNC B1 ;  /* 0x0000000000017941 */ /* 0x000fea0003800000 */
.L_x_143:
        /* <DEDUP_REMOVED lines=12> */
.L_x_146:
[----:B------:R-:W-:Y:S05]  /*82f0*/  BSYNC B1 ;  /* 0x0000000000017941 */ /* 0x000fea0003800000 */
.L_x_145:
        /* <DEDUP_REMOVED lines=12> */
.L_x_148:
[----:B------:R-:W-:Y:S05]  /*83c0*/  BSYNC B1 ;  /* 0x0000000000017941 */ /* 0x000fea0003800000 */
.L_x_147:
        /* <DEDUP_REMOVED lines=12> */
.L_x_150:
[----:B------:R-:W-:Y:S05]  /*8490*/  BSYNC B1 ;  /* 0x0000000000017941 */ /* 0x000fea0003800000 */
.L_x_149:
        /* <DEDUP_REMOVED lines=12> */
.L_x_152:
[----:B------:R-:W-:Y:S05]  /*8560*/  BSYNC B1 ;  /* 0x0000000000017941 */ /* 0x000fea0003800000 */
.L_x_151:
        /* <DEDUP_REMOVED lines=12> */
.L_x_154:
[----:B------:R-:W-:Y:S05]  /*8630*/  BSYNC B1 ;  /* 0x0000000000017941 */ /* 0x000fea0003800000 */
.L_x_153:
        /* <DEDUP_REMOVED lines=12> */
.L_x_156:
[----:B------:R-:W-:Y:S05]  /*8700*/  BSYNC B1 ;  /* 0x0000000000017941 */ /* 0x000fea0003800000 */
.L_x_155:
        /* <DEDUP_REMOVED lines=12> */
.L_x_158:
[----:B------:R-:W-:Y:S05]  /*87d0*/  BSYNC B1 ;  /* 0x0000000000017941 */ /* 0x000fea0003800000 */
.L_x_157:
        /* <DEDUP_REMOVED lines=12> */
.L_x_160:
[----:B------:R-:W-:Y:S05]  /*88a0*/  BSYNC B1 ;  /* 0x0000000000017941 */ /* 0x000fea0003800000 */
.L_x_159:
        /* <DEDUP_REMOVED lines=12> */
.L_x_162:
[----:B------:R-:W-:Y:S05]  /*8970*/  BSYNC B1 ;  /* 0x0000000000017941 */ /* 0x000fea0003800000 */
.L_x_161:
        /* <DEDUP_REMOVED lines=12> */
.L_x_164:
[----:B------:R-:W-:Y:S05]  /*8a40*/  BSYNC B1 ;  /* 0x0000000000017941 */ /* 0x000fea0003800000 */
.L_x_163:
        /* <DEDUP_REMOVED lines=12> */
.L_x_166:
[----:B------:R-:W-:Y:S05]  /*8b10*/  BSYNC B1 ;  /* 0x0000000000017941 */ /* 0x000fea0003800000 */
.L_x_165:
        /* <DEDUP_REMOVED lines=12> */
.L_x_168:
[----:B------:R-:W-:Y:S05]  /*8be0*/  BSYNC B1 ;  /* 0x0000000000017941 */ /* 0x000fea0003800000 */
.L_x_167:
        /* <DEDUP_REMOVED lines=12> */
.L_x_170:
[----:B------:R-:W-:Y:S05]  /*8cb0*/  BSYNC B1 ;  /* 0x0000000000017941 */ /* 0x000fea0003800000 */
.L_x_169:
        /* <DEDUP_REMOVED lines=12> */
.L_x_172:
[----:B------:R-:W-:Y:S05]  /*8d80*/  BSYNC B1 ;  /* 0x0000000000017941 */ /* 0x000fea0003800000 */
.L_x_171:
        /* <DEDUP_REMOVED lines=12> */
.L_x_174:
[----:B------:R-:W-:Y:S05]  /*8e50*/  BSYNC B1 ;  /* 0x0000000000017941 */ /* 0x000fea0003800000 */
.L_x_173:
        /* <DEDUP_REMOVED lines=12> */
.L_x_176:
[----:B------:R-:W-:Y:S05]  /*8f20*/  BSYNC B1 ;  /* 0x0000000000017941 */ /* 0x000fea0003800000 */
.L_x_175:
        /* <DEDUP_REMOVED lines=12> */
.L_x_178:
[----:B------:R-:W-:Y:S05]  /*8ff0*/  BSYNC B1 ;  /* 0x0000000000017941 */ /* 0x000fea0003800000 */
.L_x_177:
        /* <DEDUP_REMOVED lines=12> */
.L_x_180:
[----:B------:R-:W-:Y:S05]  /*90c0*/  BSYNC B1 ;  /* 0x0000000000017941 */ /* 0x000fea0003800000 */
.L_x_179:
        /* <DEDUP_REMOVED lines=12> */
.L_x_182:
[----:B------:R-:W-:Y:S05]  /*9190*/  BSYNC B1 ;  /* 0x0000000000017941 */ /* 0x000fea0003800000 */
.L_x_181:
        /* <DEDUP_REMOVED lines=12> */
.L_x_184:
[----:B------:R-:W-:Y:S05]  /*9260*/  BSYNC B1 ;  /* 0x0000000000017941 */ /* 0x000fea0003800000 */
.L_x_183:
[----:B-----5:R-:W-:Y:S01]  /*9270*/  LOP3.LUT R32, R32, 0xff, RZ, 0xc0, !PT ;  /* 0x000000ff20207812 */ /* 0x020fe200078ec0ff */
[----:B------:R-:W-:Y:S01]  /*9280*/  BSSY B1, `(.L_x_185) ;  /* 0x000000b000017945 */ /* 0x000fe20003800000 */
[----:B------:R-:W-:Y:S02]  /*9290*/  ISETP.LT.OR P4, PT, R35, 0x99, !P0 ;  /* 0x000000992300780c */ /* 0x000fe40004781670 */
[----:B------:R-:W-:-:S05]  /*92a0*/  F2FP.F16.E4M3.UNPACK_B R32, R32 ;  /* 0x00000020ff20723e */ /* 0x000fca00020006ff */
[----:B------:R-:W-:-:S05]  /*92b0*/  HADD2.F32 R32, -RZ, R32.H0_H0 ;  /* 0x20000020ff207230 */ /* 0x000fca0000004100 */
[----:B------:R-:W-:-:S04]  /*92c0*/  FMUL R32, R32, UR19 ;  /* 0x0000001320207c20 */ /* 0x000fc80008400000 */
[----:B------:R-:W-:Y:S01]  /*92d0*/  FFMA R32, R23, UR20, R32 ;  /* 0x0000001417207c23 */ /* 0x000fe20008000020 */
[----:B------:R-:W-:-:S04]  /*92e0*/  PRMT R23, RZ, 0x7610, R23 ;  /* 0x00007610ff177816 */ /* 0x000fc80000000017 */
[----:B-1----:R-:W-:-:S05]  /*92f0*/  F2FP.SATFINITE.E4M3.F32.PACK_AB_MERGE_C R33, RZ, R32, RZ ;  /* 0x00000020ff21723e */ /* 0x002fca00048070ff */
[----:B------:R1:W-:Y:S01]  /*9300*/  @!P3 STG.E.U8 desc[UR16][R26.64+0x91], R33 ;  /* 0x000091211a00b986 */ /* 0x0003e2000c101110 */
[----:B------:R-:W-:Y:S05]  /*9310*/  @P4 BRA `(.L_x_186) ;  /* 0x0000000000044947 */ /* 0x000fea0003800000 */
[----:B------:R0:W5:Y:S02]  /*9320*/  LDG.E.U8 R23, desc[UR16][R28.64+0x98] ;  /* 0x000098101c177981 */ /* 0x000164000c1e1100 */
.L_x_186:
[----:B------:R-:W-:Y:S05]  /*9330*/  BSYNC B1 ;  /* 0x0000000000017941 */ /* 0x000fea0003800000 */
.L_x_185:
        /* <DEDUP_REMOVED lines=8> */
[----:B------:R-:W-:-:S05]  /*93c0*/  F2FP.SATFINITE.E4M3.F32.PACK_AB_MERGE_C R23, RZ, R23, RZ ;  /* 0x00000017ff17723e */ /* 0x000fca00048070ff */
[----:B------:R0:W-:Y:S01]  /*93d0*/  @!P4 STG.E.U8 desc[UR16][R24.64+0x98], R23 ;  /* 0x000098171800c986 */ /* 0x0001e2000c101110 */
[----:B------:R-:W-:Y:S05]  /*93e0*/  @P3 BRA `(.L_x_188) ;  /* 0x0000000000043947 */ /* 0x000fea0003800000 */
[----:B------:R0:W5:Y:S02]  /*93f0*/  LDG.E.U8 R22, desc[UR16][R28.64+0x99] ;  /* 0x000099101c167981 */ /* 0x000164000c1e1100 */
.L_x_188:
[----:B------:R-:W-:Y:S05]  /*9400*/  BSYNC B1 ;  /* 0x0000000000017941 */ /* 0x000fea0003800000 */
.L_x_187:
        /* <DEDUP_REMOVED lines=8> */
[----:B0-----:R-:W-:-:S05]  /*9490*/  F2FP.SATFINITE.E4M3.F32.PACK_AB_MERGE_C R23, RZ, R22, RZ ;  /* 0x00000016ff17723e */ /* 0x001fca00048070ff */
[----:B------:R0:W-:Y:S01]  /*94a0*/  @!P3 STG.E.U8 desc[UR16][R24.64+0x99], R23 ;  /* 0x000099171800b986 */ /* 0x0001e2000c101110 */
[----:B------:R-:W-:Y:S05]  /*94b0*/  @P4 BRA `(.L_x_190) ;  /* 0x0000000000044947 */ /* 0x000fea0003800000 */
[----:B------:R0:W5:Y:S02]  /*94c0*/  LDG.E.U8 R21, desc[UR16][R30.64+0x98] ;  /* 0x000098101e157981 */ /* 0x000164000c1e1100 */
.L_x_190:
[----:B------:R-:W-:Y:S05]  /*94d0*/  BSYNC B1 ;  /* 0x0000000000017941 */ /* 0x000fea0003800000 */
.L_x_189:
        /* <DEDUP_REMOVED lines=12> */
.L_x_192:
[----:B------:R-:W-:Y:S05]  /*95a0*/  BSYNC B1 ;  /* 0x0000000000017941 */ /* 0x000fea0003800000 */
.L_x_191:
        /* <DEDUP_REMOVED lines=12> */
.L_x_194:
[----:B------:R-:W-:Y:S05]  /*9670*/  BSYNC B1 ;  /* 0x0000000000017941 */ /* 0x000fea0003800000 */
.L_x_193:
        /* <DEDUP_REMOVED lines=12> */
.L_x_196:
[----:B------:R-:W-:Y:S05]  /*9740*/  BSYNC B1 ;  /* 0x0000000000017941 */ /* 0x000fea0003800000 */
.L_x_195:
        /* <DEDUP_REMOVED lines=12> */
.L_x_198:
[----:B------:R-:W-:Y:S05]  /*9810*/  BSYNC B1 ;  /* 0x0000000000017941 */ /* 0x000fea0003800000 */
.L_x_197:
        /* <DEDUP_REMOVED lines=12> */
.L_x_200:
[----:B------:R-:W-:Y:S05]  /*98e0*/  BSYNC B1 ;  /* 0x0000000000017941 */ /* 0x000fea0003800000 */
.L_x_199:
        /* <DEDUP_REMOVED lines=12> */
.L_x_202:
[----:B------:R-:W-:Y:S05]  /*99b0*/  BSYNC B1 ;  /* 0x0000000000017941 */ /* 0x000fea0003800000 */
.L_x_201:
        /* <DEDUP_REMOVED lines=12> */
.L_x_204:
[----:B------:R-:W-:Y:S05]  /*9a80*/  BSYNC B1 ;  /* 0x0000000000017941 */ /* 0x000fea0003800000 */
.L_x_203:
        /* <DEDUP_REMOVED lines=12> */
.L_x_206:
[----:B------:R-:W-:Y:S05]  /*9b50*/  BSYNC B1 ;  /* 0x0000000000017941 */ /* 0x000fea0003800000 */
.L_x_205:
        /* <DEDUP_REMOVED lines=12> */
.L_x_208:
[----:B------:R-:W-:Y:S05]  /*9c20*/  BSYNC B1 ;  /* 0x0000000000017941 */ /* 0x000fea0003800000 */
.L_x_207:
        /* <DEDUP_REMOVED lines=12> */
.L_x_210:
[----:B------:R-:W-:Y:S05]  /*9cf0*/  BSYNC B1 ;  /* 0x0000000000017941 */ /* 0x000fea0003800000 */
.L_x_209:
        /* <DEDUP_REMOVED lines=12> */
.L_x_212:
[----:B------:R-:W-:Y:S05]  /*9dc0*/  BSYNC B1 ;  /* 0x0000000000017941 */ /* 0x000fea0003800000 */
.L_x_211:
        /* <DEDUP_REMOVED lines=12> */
.L_x_214:
[----:B------:R-:W-:Y:S05]  /*9e90*/  BSYNC B1 ;  /* 0x0000000000017941 */ /* 0x000fea0003800000 */
.L_x_213:
        /* <DEDUP_REMOVED lines=12> */
.L_x_216:
[----:B------:R-:W-:Y:S05]  /*9f60*/  BSYNC B1 ;  /* 0x0000000000017941 */ /* 0x000fea0003800000 */
.L_x_215:
        /* <DEDUP_REMOVED lines=12> */
.L_x_218:
[----:B------:R-:W-:Y:S05]  /*a030*/  BSYNC B1 ;  /* 0x0000000000017941 */ /* 0x000fea0003800000 */
.L_x_217:
        /* <DEDUP_REMOVED lines=12> */
.L_x_220:
[----:B------:R-:W-:Y:S05]  /*a100*/  BSYNC B1 ;  /* 0x0000000000017941 */ /* 0x000fea0003800000 */
.L_x_219:
        /* <DEDUP_REMOVED lines=12> */
.L_x_222:
[----:B------:R-:W-:Y:S05]  /*a1d0*/  BSYNC B1 ;  /* 0x0000000000017941 */ /* 0x000fea0003800000 */
.L_x_221:
        /* <DEDUP_REMOVED lines=12> */
.L_x_224:
[----:B------:R-:W-:Y:S05]  /*a2a0*/  BSYNC B1 ;  /* 0x0000000000017941 */ /* 0x000fea0003800000 */
.L_x_223:
        /* <DEDUP_REMOVED lines=12> */
.L_x_226:
[----:B------:R-:W-:Y:S05]  /*a370*/  BSYNC B1 ;  /* 0x0000000000017941 */ /* 0x000fea0003800000 */
.L_x_225:
        /* <DEDUP_REMOVED lines=12> */
.L_x_228:
[----:B------:R-:W-:Y:S05]  /*a440*/  BSYNC B1 ;  /* 0x0000000000017941 */ /* 0x000fea0003800000 */
.L_x_227:
[----:B-----5:R-:W-:Y:S01]  /*a450*/  LOP3.LUT R2, R2, 0xff, RZ, 0xc0, !PT ;  /* 0x000000ff02027812 */ /* 0x020fe200078ec0ff */
[----:B------:R-:W-:Y:S01]  /*a460*/  BSSY B1, `(.L_x_229) ;  /* 0x000000b000017945 */ /* 0x000fe20003800000 */
[----:B------:R-:W-:Y:S02]  /*a470*/  ISETP.LT.OR P4, PT, R35, 0xc1, !P1 ;  /* 0x000000c12300780c */ /* 0x000fe40004f81670 */
[----:B------:R-:W-:-:S05]  /*a480*/  F2FP.F16.E4M3.UNPACK_B R2, R2 ;  /* 0x00000002ff02723e */ /* 0x000fca00020006ff */
[----:B------:R-:W-:-:S05]  /*a490*/  HADD2.F32 R2, -RZ, R2.H0_H0 ;  /* 0x20000002ff027230 */ /* 0x000fca0000004100 */
[----:B0-----:R-:W-:-:S04]  /*a4a0*/  FMUL R3, R2, UR19 ;  /* 0x0000001302037c20 */ /* 0x001fc80008400000 */
[----:B------:R-:W-:Y:S01]  /*a4b0*/  FFMA R3, R0, UR20, R3 ;  /* 0x0000001400037c23 */ /* 0x000fe20008000003 */
[----:B------:R-:W-:-:S04]  /*a4c0*/  PRMT R0, RZ, 0x7610, R0 ;  /* 0x00007610ff007816 */ /* 0x000fc80000000000 */
[----:B------:R-:W-:-:S05]  /*a4d0*/  F2FP.SATFINITE.E4M3.F32.PACK_AB_MERGE_C R3, RZ, R3, RZ ;  /* 0x00000003ff03723e */ /* 0x000fca00048070ff */
[----:B------:R0:W-:Y:S01]  /*a4e0*/  @!P3 STG.E.U8 desc[UR16][R24.64+0xc1], R3 ;  /* 0x0000c1031800b986 */ /* 0x0001e2000c101110 */
[----:B------:R-:W-:Y:S05]  /*a4f0*/  @P4 BRA `(.L_x_230) ;  /* 0x0000000000044947 */ /* 0x000fea0003800000 */
[----:B------:R0:W5:Y:S02]  /*a500*/  LDG.E.U8 R0, desc[UR16][R30.64+0xc0] ;  /* 0x0000c0101e007981 */ /* 0x000164000c1e1100 */
.L_x_230:
[----:B------:R-:W-:Y:S05]  /*a510*/  BSYNC B1 ;  /* 0x0000000000017941 */ /* 0x000fea0003800000 */
.L_x_229:
[----:B------:R-:W2:Y:S01]  /*a520*/  LDL.LU R2, [R1] ;  /* 0x0000000001027983 */ /* 0x000ea20000300800 */
[----:B-----5:R-:W-:Y:S01]  /*a530*/  LOP3.LUT R0, R0, 0xff, RZ, 0xc0, !PT ;  /* 0x000000ff00007812 */ /* 0x020fe200078ec0ff */
[----:B------:R-:W-:Y:S01]  /*a540*/  BSSY B1, `(.L_x_231) ;  /* 0x000000b000017945 */ /* 0x000fe20003800000 */
[----:B------:R-:W-:Y:S02]  /*a550*/  ISETP.LT.OR P3, PT, R35, 0xc2, !P1 ;  /* 0x000000c22300780c */ /* 0x000fe40004f61670 */
[----:B------:R-:W-:-:S05]  /*a560*/  F2FP.F16.E4M3.UNPACK_B R0, R0 ;  /* 0x00000000ff00723e */ /* 0x000fca00020006ff */
[----:B------:R-:W-:-:S05]  /*a570*/  HADD2.F32 R0, -RZ, R0.H0_H0 ;  /* 0x20000000ff007230 */ /* 0x000fca0000004100 */
[----:B------:R-:W-:-:S04]  /*a580*/  FMUL R0, R0, UR19 ;  /* 0x0000001300007c20 */ /* 0x000fc80008400000 */
[----:B--2---:R-:W-:-:S05]  /*a590*/  FFMA R0, R2, UR20, R0 ;  /* 0x0000001402007c23 */ /* 0x004fca0008000000 */
[----:B0-----:R-:W-:Y:S02]  /*a5a0*/  F2FP.SATFINITE.E4M3.F32.PACK_AB_MERGE_C R3, RZ, R0, RZ ;  /* 0x00000000ff03723e */ /* 0x001fe400048070ff */
[----:B------:R-:W-:-:S03]  /*a5b0*/  PRMT R0, RZ, 0x7610, R0 ;  /* 0x00007610ff007816 */ /* 0x000fc60000000000 */
[----:B------:R0:W-:Y:S01]  /*a5c0*/  @!P4 STG.E.U8 desc[UR16][R26.64+0xc0], R3 ;  /* 0x0000c0031a00c986 */ /* 0x0001e2000c101110 */
[----:B------:R-:W-:Y:S05]  /*a5d0*/  @P3 BRA `(.L_x_232) ;  /* 0x0000000000043947 */ /* 0x000fea0003800000 */
[----:B------:R2:W5:Y:S02]  /*a5e0*/  LDG.E.U8 R0, desc[UR16][R30.64+0xc1] ;  /* 0x0000c1101e007981 */ /* 0x000564000c1e1100 */
.L_x_232:
[----:B------:R-:W-:Y:S05]  /*a5f0*/  BSYNC B1 ;  /* 0x0000000000017941 */ /* 0x000fea0003800000 */
.L_x_231:
[----:B------:R-:W3:Y:S01]  /*a600*/  LDL.LU R2, [R1+0x4] ;  /* 0x0000040001027983 */ /* 0x000ee20000300800 */
[----:B-----5:R-:W-:Y:S01]  /*a610*/  LOP3.LUT R0, R0, 0xff, RZ, 0xc0, !PT ;  /* 0x000000ff00007812 */ /* 0x020fe200078ec0ff */
[----:B------:R-:W-:Y:S01]  /*a620*/  BSSY B1, `(.L_x_233) ;  /* 0x000000b000017945 */ /* 0x000fe20003800000 */
[----:B------:R-:W-:Y:S02]  /*a630*/  ISETP.LT.OR P4, PT, R35, 0xc9, !P0 ;  /* 0x000000c92300780c */ /* 0x000fe40004781670 */
[----:B------:R-:W-:-:S05]  /*a640*/  F2FP.F16.E4M3.UNPACK_B R0, R0 ;  /* 0x00000000ff00723e */ /* 0x000fca00020006ff */
[----:B------:R-:W-:-:S05]  /*a650*/  HADD2.F32 R0, -RZ, R0.H0_H0 ;  /* 0x20000000ff007230 */ /* 0x000fca0000004100 */
[----:B------:R-:W-:-:S04]  /*a660*/  FMUL R0, R0, UR19 ;  /* 0x0000001300007c20 */ /* 0x000fc80008400000 */
[----:B---3--:R-:W-:-:S05]  /*a670*/  FFMA R0, R2, UR20, R0 ;  /* 0x0000001402007c23 */ /* 0x008fca0008000000 */
[----:B0-----:R-:W-:Y:S02]  /*a680*/  F2FP.SATFINITE.E4M3.F32.PACK_AB_MERGE_C R3, RZ, R0, RZ ;  /* 0x00000000ff03723e */ /* 0x001fe400048070ff */
[----:B------:R-:W-:-:S03]  /*a690*/  PRMT R0, RZ, 0x7610, R0 ;  /* 0x00007610ff007816 */ /* 0x000fc60000000000 */
[----:B------:R0:W-:Y:S01]  /*a6a0*/  @!P3 STG.E.U8 desc[UR16][R26.64+0xc1], R3 ;  /* 0x0000c1031a00b986 */ /* 0x0001e2000c101110 */
[----:B------:R-:W-:Y:S05]  /*a6b0*/  @P4 BRA `(.L_x_234) ;  /* 0x0000000000044947 */ /* 0x000fea0003800000 */
[----:B------:R3:W5:Y:S02]  /*a6c0*/  LDG.E.U8 R0, desc[UR16][R28.64+0xc8] ;  /* 0x0000c8101c007981 */ /* 0x000764000c1e1100 */
.L_x_234:
[----:B------:R-:W-:Y:S05]  /*a6d0*/  BSYNC B1 ;  /* 0x0000000000017941 */ /* 0x000fea0003800000 */
.L_x_233:
[----:B------:R-:W2:Y:S01]  /*a6e0*/  LDL.LU R2, [R1+0x8] ;  /* 0x0000080001027983 */ /* 0x000ea20000300800 */
        /* <DEDUP_REMOVED lines=12> */
.L_x_236:
[----:B------:R-:W-:Y:S05]  /*a7b0*/  BSYNC B1 ;  /* 0x0000000000017941 */ /* 0x000fea0003800000 */
.L_x_235:
        /* <DEDUP_REMOVED lines=13> */
.L_x_238:
[----:B------:R-:W-:Y:S05]  /*a890*/  BSYNC B1 ;  /* 0x0000000000017941 */ /* 0x000fea0003800000 */
.L_x_237:
        /* <DEDUP_REMOVED lines=13> */
.L_x_240:
[----:B------:R-:W-:Y:S05]  /*a970*/  BSYNC B1 ;  /* 0x0000000000017941 */ /* 0x000fea0003800000 */
.L_x_239:
        /* <DEDUP_REMOVED lines=13> */
.L_x_242:
[----:B------:R-:W-:Y:S05]  /*aa50*/  BSYNC B1 ;  /* 0x0000000000017941 */ /* 0x000fea0003800000 */
.L_x_241:
        /* <DEDUP_REMOVED lines=13> */
.L_x_244:
[----:B------:R-:W-:Y:S05]  /*ab30*/  BSYNC B1 ;  /* 0x0000000000017941 */ /* 0x000fea0003800000 */
.L_x_243:
        /* <DEDUP_REMOVED lines=13> */
.L_x_246:
[----:B------:R-:W-:Y:S05]  /*ac10*/  BSYNC B1 ;  /* 0x0000000000017941 */ /* 0x000fea0003800000 */
.L_x_245:
        /* <DEDUP_REMOVED lines=13> */
.L_x_248:
[----:B------:R-:W-:Y:S05]  /*acf0*/  BSYNC B1 ;  /* 0x0000000000017941 */ /* 0x000fea0003800000 */
.L_x_247:
        /* <DEDUP_REMOVED lines=13> */
.L_x_250:
[----:B------:R-:W-:Y:S05]  /*add0*/  BSYNC B1 ;  /* 0x0000000000017941 */ /* 0x000fea0003800000 */
.L_x_249:
        /* <DEDUP_REMOVED lines=13> */
.L_x_252:
[----:B------:R-:W-:Y:S05]  /*aeb0*/  BSYNC B1 ;  /* 0x0000000000017941 */ /* 0x000fea0003800000 */
.L_x_251:
        /* <DEDUP_REMOVED lines=13> */
.L_x_254:
[----:B------:R-:W-:Y:S05]  /*af90*/  BSYNC B1 ;  /* 0x0000000000017941 */ /* 0x000fea0003800000 */
.L_x_253:
        /* <DEDUP_REMOVED lines=13> */
.L_x_256:
[----:B------:R-:W-:Y:S05]  /*b070*/  BSYNC B1 ;  /* 0x0000000000017941 */ /* 0x000fea0003800000 */
.L_x_255:
        /* <DEDUP_REMOVED lines=13> */
.L_x_258:
[----:B------:R-:W-:Y:S05]  /*b150*/  BSYNC B1 ;  /* 0x0000000000017941 */ /* 0x000fea0003800000 */
.L_x_257:
        /* <DEDUP_REMOVED lines=13> */
.L_x_260:
[----:B------:R-:W-:Y:S05]  /*b230*/  BSYNC B1 ;  /* 0x0000000000017941 */ /* 0x000fea0003800000 */
.L_x_259:
        /* <DEDUP_REMOVED lines=13> */
.L_x_262:
[----:B------:R-:W-:Y:S05]  /*b310*/  BSYNC B1 ;  /* 0x0000000000017941 */ /* 0x000fea0003800000 */
.L_x_261:
        /* <DEDUP_REMOVED lines=13> */
.L_x_264:
[----:B------:R-:W-:Y:S05]  /*b3f0*/  BSYNC B1 ;  /* 0x0000000000017941 */ /* 0x000fea0003800000 */
.L_x_263:
        /* <DEDUP_REMOVED lines=13> */
.L_x_266:
[----:B------:R-:W-:Y:S05]  /*b4d0*/  BSYNC B1 ;  /* 0x0000000000017941 */ /* 0x000fea0003800000 */
.L_x_265:
        /* <DEDUP_REMOVED lines=13> */
.L_x_268:
[----:B------:R-:W-:Y:S05]  /*b5b0*/  BSYNC B1 ;  /* 0x0000000000017941 */ /* 0x000fea0003800000 */
.L_x_267:
        /* <DEDUP_REMOVED lines=13> */
.L_x_270:
[----:B------:R-:W-:Y:S05]  /*b690*/  BSYNC B1 ;  /* 0x0000000000017941 */ /* 0x000fea0003800000 */
.L_x_269:
        /* <DEDUP_REMOVED lines=13> */
.L_x_272:
[----:B------:R-:W-:Y:S05]  /*b770*/  BSYNC B1 ;  /* 0x0000000000017941 */ /* 0x000fea0003800000 */
.L_x_271:
        /* <DEDUP_REMOVED lines=13> */
.L_x_274:
[----:B------:R-:W-:Y:S05]  /*b850*/  BSYNC B1 ;  /* 0x0000000000017941 */ /* 0x000fea0003800000 */
.L_x_273:
        /* <DEDUP_REMOVED lines=13> */
.L_x_276:
[----:B------:R-:W-:Y:S05]  /*b930*/  BSYNC B1 ;  /* 0x0000000000017941 */ /* 0x000fea0003800000 */
.L_x_275:
        /* <DEDUP_REMOVED lines=13> */
.L_x_278:
[----:B------:R-:W-:Y:S05]  /*ba10*/  BSYNC B1 ;  /* 0x0000000000017941 */ /* 0x000fea0003800000 */
.L_x_277:
        /* <DEDUP_REMOVED lines=13> */
.L_x_280:
[----:B------:R-:W-:Y:S05]  /*baf0*/  BSYNC B1 ;  /* 0x0000000000017941 */ /* 0x000fea0003800000 */
.L_x_279:
        /* <DEDUP_REMOVED lines=13> */
.L_x_282:
[----:B------:R-:W-:Y:S05]  /*bbd0*/  BSYNC B1 ;  /* 0x0000000000017941 */ /* 0x000fea0003800000 */
.L_x_281:
        /* <DEDUP_REMOVED lines=13> */
.L_x_284:
[----:B------:R-:W-:Y:S05]  /*bcb0*/  BSYNC B1 ;  /* 0x0000000000017941 */ /* 0x000fea0003800000 */
.L_x_283:
        /* <DEDUP_REMOVED lines=13> */
.L_x_286:
[----:B------:R-:W-:Y:S05]  /*bd90*/  BSYNC B1 ;  /* 0x0000000000017941 */ /* 0x000fea0003800000 */
.L_x_285:
        /* <DEDUP_REMOVED lines=13> */
.L_x_288:
[----:B------:R-:W-:Y:S05]  /*be70*/  BSYNC B1 ;  /* 0x0000000000017941 */ /* 0x000fea0003800000 */
.L_x_287:
[----:B------:R-:W-:Y:S05]  /*be80*/  @P1 BRA `(.L_x_289) ;  /* 0x0000002000a41947 */ /* 0x000fea0003800000 */
[----:B------:R-:W2:Y:S01]  /*be90*/  LDL.LU R2, [R1+0x74] ;  /* 0x0000740001027983 */ /* 0x000ea20000300800 */
[----:B-----5:R-:W-:-:S04]  /*bea0*/  LOP3.LUT R0, R0, 0xff, RZ, 0xc0, !PT ;  /* 0x000000ff00007812 */ /* 0x020fc800078ec0ff */
[----:B------:R-:W-:-:S05]  /*beb0*/  F2FP.F16.E4M3.UNPACK_B R0, R0 ;  /* 0x00000000ff00723e */ /* 0x000fca00020006ff */
[----:B------:R-:W-:-:S05]  /*bec0*/  HADD2.F32 R0, -RZ, R0.H0_H0 ;  /* 0x20000000ff007230 */ /* 0x000fca0000004100 */
[----:B------:R-:W-:-:S04]  /*bed0*/  FMUL R0, R0, UR19 ;  /* 0x0000001300007c20 */ /* 0x000fc80008400000 */
[----:B--2---:R-:W-:-:S05]  /*bee0*/  FFMA R0, R2, UR20, R0 ;  /* 0x0000001402007c23 */ /* 0x004fca0008000000 */
[----:B0-----:R-:W-:-:S05]  /*bef0*/  F2FP.SATFINITE.E4M3.F32.PACK_AB_MERGE_C R3, RZ, R0, RZ ;  /* 0x00000000ff03723e */ /* 0x001fca00048070ff */
[----:B------:R0:W-:Y:S01]  /*bf00*/  STG.E.U8 desc[UR16][R26.64+0xf9], R3 ;  /* 0x0000f9031a007986 */ /* 0x0001e2000c101110 */
[----:B------:R-:W-:Y:S05]  /*bf10*/  BRA `(.L_x_289) ;  /* 0x0000002000807947 */ /* 0x000fea0003800000 */
.L_x_32:
[----:B------:R-:W-:Y:S01]  /*bf20*/  ISETP.GE.AND P1, PT, R38, 0x1, PT ;  /* 0x000000012600780c */ /* 0x000fe20003f26270 */
[----:B------:R-:W-:Y:S01]  /*bf30*/  FMUL R226, R226, UR20 ;  /* 0x00000014e2e27c20 */ /* 0x000fe20008400000 */
[----:B------:R-:W2:Y:S01]  /*bf40*/  LDL.LU R227, [R1+0x10] ;  /* 0x0000100001e37983 */ /* 0x000ea20000300800 */
[----:B------:R-:W-:Y:S01]  /*bf50*/  ISETP.GE.AND P0, PT, R38, 0x9, PT ;  /* 0x000000092600780c */ /* 0x000fe20003f06270 */
[----:B------:R-:W-:Y:S01]  /*bf60*/  FMUL R225, R225, UR20 ;  /* 0x00000014e1e17c20 */ /* 0x000fe20008400000 */
[C---:B------:R-:W-:Y:S02]  /*bf70*/  ISETP.LT.OR P4, PT, R35.reuse, 0x1, !P1 ;  /* 0x000000012300780c */ /* 0x040fe40004f81670 */
[C---:B------:R-:W-:Y:S02]  /*bf80*/  ISETP.LT.OR P5, PT, R35.reuse, 0x2, !P1 ;  /* 0x000000022300780c */ /* 0x040fe40004fa1670 */
[----:B------:R-:W-:Y:S02]  /*bf90*/  F2FP.SATFINITE.E4M3.F32.PACK_AB_MERGE_C R29, RZ, R226, RZ ;  /* 0x000000e2ff1d723e */ /* 0x000fe400048070ff */
[C---:B------:R-:W-:Y:S01]  /*bfa0*/  ISETP.LT.OR P3, PT, R35.reuse, 0x1, !P0 ;  /* 0x000000012300780c */ /* 0x040fe20004761670 */
[----:B------:R-:W-:Y:S01]  /*bfb0*/  FMUL R224, R224, UR20 ;  /* 0x00000014e0e07c20 */ /* 0x000fe20008400000 */
[----:B------:R-:W-:Y:S01]  /*bfc0*/  ISETP.LT.OR P6, PT, R35, 0xa, !P1 ;  /* 0x0000000a2300780c */ /* 0x000fe20004fc1670 */
[----:B------:R-:W-:Y:S01]  /*bfd0*/  FMUL R223, R223, UR20 ;  /* 0x00000014dfdf7c20 */ /* 0x000fe20008400000 */
[----:B------:R-:W-:Y:S01]  /*bfe0*/  F2FP.SATFINITE.E4M3.F32.PACK_AB_MERGE_C R225, RZ, R225, RZ ;  /* 0x000000e1ffe1723e */ /* 0x000fe200048070ff */
[----:B------:R-:W-:Y:S01]  /*bff0*/  FMUL R221, R221, UR20 ;  /* 0x00000014dddd7c20 */ /* 0x000fe20008400000 */
[----:B------:R-:W-:Y:S01]  /*c000*/  FMUL R222, R222, UR20 ;  /* 0x00000014dede7c20 */ /* 0x000fe20008400000 */
[----:B------:R0:W-:Y:S01]  /*c010*/  @!P4 STG.E.U8 desc[UR16][R24.64], R29 ;  /* 0x0000001d1800c986 */ /* 0x0001e2000c101110 */
[----:B------:R-:W-:-:S02]  /*c020*/  ISETP.LT.OR P4, PT, R35, 0x2, !P0 ;  /* 0x000000022300780c */ /* 0x000fc40004781670 */
[----:B------:R-:W-:Y:S01]  /*c030*/  F2FP.SATFINITE.E4M3.F32.PACK_AB_MERGE_C R31, RZ, R224, RZ ;  /* 0x000000e0ff1f723e */ /* 0x000fe200048070ff */
[----:B------:R1:W-:Y:S01]  /*c040*/  @!P5 STG.E.U8 desc[UR16][R24.64+0x1], R225 ;  /* 0x000001e11800d986 */ /* 0x0003e2000c101110 */
[C---:B------:R-:W-:Y:S02]  /*c050*/  ISETP.LT.OR P5, PT, R35.reuse, 0x9, !P1 ;  /* 0x000000092300780c */ /* 0x040fe40004fa1670 */
[----:B------:R-:W-:Y:S01]  /*c060*/  F2FP.SATFINITE.E4M3.F32.PACK_AB_MERGE_C R223, RZ, R223, RZ ;  /* 0x000000dfffdf723e */ /* 0x000fe200048070ff */
[----:B------:R-:W-:Y:S01]  /*c070*/  FMUL R220, R220, UR20 ;  /* 0x00000014dcdc7c20 */ /* 0x000fe20008400000 */
[----:B------:R-:W-:Y:S01]  /*c080*/  F2FP.SATFINITE.E4M3.F32.PACK_AB_MERGE_C R221, RZ, R221, RZ ;  /* 0x000000ddffdd723e */ /* 0x000fe200048070ff */
[----:B------:R-:W-:Y:S01]  /*c090*/  @!P3 STG.E.U8 desc[UR16][R26.64], R31 ;  /* 0x0000001f1a00b986 */ /* 0x000fe2000c101110 */
[----:B------:R-:W-:-:S03]  /*c0a0*/  ISETP.LT.OR P3, PT, R35, 0x9, !P0 ;  /* 0x000000092300780c */ /* 0x000fc60004761670 */
[----:B------:R-:W-:Y:S01]  /*c0b0*/  @!P4 STG.E.U8 desc[UR16][R26.64+0x1], R223 ;  /* 0x000001df1a00c986 */ /* 0x000fe2000c101110 */
[----:B------:R-:W-:-:S03]  /*c0c0*/  ISETP.LT.OR P4, PT, R35, 0xa, !P0 ;  /* 0x0000000a2300780c */ /* 0x000fc60004781670 */
[----:B------:R-:W-:Y:S01]  /*c0d0*/  @!P6 STG.E.U8 desc[UR16][R24.64+0x9], R221 ;  /* 0x000009dd1800e986 */ /* 0x000fe2000c101110 */
[----:B------:R-:W-:Y:S01]  /*c0e0*/  ISETP.LT.OR P6, PT, R35, 0x12, !P1 ;  /* 0x000000122300780c */ /* 0x000fe20004fc1670 */
[----:B------:R-:W-:Y:S01]  /*c0f0*/  FMUL R219, R219, UR20 ;  /* 0x00000014dbdb7c20 */ /* 0x000fe20008400000 */
[----:B0-----:R-:W-:Y:S01]  /*c100*/  F2FP.SATFINITE.E4M3.F32.PACK_AB_MERGE_C R29, RZ, R222, RZ ;  /* 0x000000deff1d723e */ /* 0x001fe200048070ff */
[----:B------:R-:W-:Y:S01]  /*c110*/  FMUL R217, R217, UR20 ;  /* 0x00000014d9d97c20 */ /* 0x000fe20008400000 */
[----:B------:R-:W3:Y:S01]  /*c120*/  LDL.LU R226, [R1+0xc] ;  /* 0x00000c0001e27983 */ /* 0x000ee20000300800 */
[----:B------:R-:W-:Y:S02]  /*c130*/  F2FP.SATFINITE.E4M3.F32.PACK_AB_MERGE_C R33, RZ, R220, RZ ;  /* 0x000000dcff21723e */ /* 0x000fe400048070ff */
[----:B------:R-:W-:Y:S01]  /*c140*/  F2FP.SATFINITE.E4M3.F32.PACK_AB_MERGE_C R219, RZ, R219, RZ ;  /* 0x000000dbffdb723e */ /* 0x000fe200048070ff */
[----:B------:R0:W-:Y:S01]  /*c150*/  @!P5 STG.E.U8 desc[UR16][R24.64+0x8], R29 ;  /* 0x0000081d1800d986 */ /* 0x0001e2000c101110 */
[----:B------:R-:W-:-:S02]  /*c160*/  ISETP.LT.OR P5, PT, R35, 0x11, !P1 ;  /* 0x000000112300780c */ /* 0x000fc40004fa1670 */
[----:B------:R-:W-:Y:S01]  /*c170*/  F2FP.SATFINITE.E4M3.F32.PACK_AB_MERGE_C R217, RZ, R217, RZ ;  /* 0x000000d9ffd9723e */ /* 0x000fe200048070ff */
[----:B-1----:R-:W4:Y:S01]  /*c180*/  LDL.LU R225, [R1+0x8] ;  /* 0x0000080001e17983 */ /* 0x002f220000300800 */
[----:B------:R-:W-:-:S03]  /*c190*/  FMUL R218, R218, UR20 ;  /* 0x00000014dada7c20 */ /* 0x000fc60008400000 */
[----:B------:R-:W3:Y:S04]  /*c1a0*/  LDL.LU R224, [R1+0x4] ;  /* 0x0000040001e07983 */ /* 0x000ee80000300800 */
[----:B------:R-:W4:Y:S01]  /*c1b0*/  LDL.LU R222, [R1] ;  /* 0x0000000001de7983 */ /* 0x000f220000300800 */
[----:B0-----:R-:W-:Y:S01]  /*c1c0*/  F2FP.SATFINITE.E4M3.F32.PACK_AB_MERGE_C R29, RZ, R218, RZ ;  /* 0x000000daff1d723e */ /* 0x001fe200048070ff */
[----:B------:R-:W-:Y:S01]  /*c1d0*/  FMUL R216, R216, UR20 ;  /* 0x00000014d8d87c20 */ /* 0x000fe20008400000 */
[----:B------:R-:W-:Y:S01]  /*c1e0*/  FMUL R215, R215, UR20 ;  /* 0x00000014d7d77c20 */ /* 0x000fe20008400000 */
[----:B------:R0:W-:Y:S01]  /*c1f0*/  @!P3 STG.E.U8 desc[UR16][R26.64+0x8], R33 ;  /* 0x000008211a00b986 */ /* 0x0001e2000c101110 */
[----:B------:R-:W-:Y:S01]  /*c200*/  ISETP.LT.OR P3, PT, R35, 0x11, !P0 ;  /* 0x000000112300780c */ /* 0x000fe20004761670 */
[----:B------:R-:W-:Y:S01]  /*c210*/  FMUL R213, R213, UR20 ;  /* 0x00000014d5d57c20 */ /* 0x000fe20008400000 */
[----:B------:R-:W-:Y:S01]  /*c220*/  F2FP.SATFINITE.E4M3.F32.PACK_AB_MERGE_C R31, RZ, R216, RZ ;  /* 0x000000d8ff1f723e */ /* 0x000fe200048070ff */
[----:B------:R-:W-:Y:S01]  /*c230*/  @!P4 STG.E.U8 desc[UR16][R26.64+0x9], R219 ;  /* 0x000009db1a00c986 */ /* 0x000fe2000c101110 */
[C---:B------:R-:W-:Y:S01]  /*c240*/  ISETP.LT.OR P4, PT, R35.reuse, 0x12, !P0 ;  /* 0x000000122300780c */ /* 0x040fe20004781670 */
[----:B------:R-:W-:Y:S01]  /*c250*/  FMUL R214, R214, UR20 ;  /* 0x00000014d6d67c20 */ /* 0x000fe20008400000 */
[----:B------:R-:W-:Y:S01]  /*c260*/  F2FP.SATFINITE.E4M3.F32.PACK_AB_MERGE_C R215, RZ, R215, RZ ;  /* 0x000000d7ffd7723e */ /* 0x000fe200048070ff */
[----:B------:R-:W-:Y:S01]  /*c270*/  @!P6 STG.E.U8 desc[UR16][R24.64+0x11], R217 ;  /* 0x000011d91800e986 */ /* 0x000fe2000c101110 */
[C---:B------:R-:W-:Y:S01]  /*c280*/  ISETP.LT.OR P6, PT, R35.reuse, 0x1a, !P1 ;  /* 0x0000001a2300780c */ /* 0x040fe20004fc1670 */
[----:B------:R-:W-:Y:S01]  /*c290*/  FMUL R212, R212, UR20 ;  /* 0x00000014d4d47c20 */ /* 0x000fe20008400000 */
[----:B------:R-:W-:Y:S01]  /*c2a0*/  F2FP.SATFINITE.E4M3.F32.PACK_AB_MERGE_C R213, RZ, R213, RZ ;  /* 0x000000d5ffd5723e */ /* 0x000fe200048070ff */
[----:B------:R1:W-:Y:S01]  /*c2b0*/  @!P5 STG.E.U8 desc[UR16][R24.64+0x10], R29 ;  /* 0x0000101d1800d986 */ /* 0x0003e2000c101110 */
[----:B------:R-:W-:Y:S01]  /*c2c0*/  ISETP.LT.OR P5, PT, R35, 0x19, !P1 ;  /* 0x000000192300780c */ /* 0x000fe20004fa1670 */
[----:B------:R-:W-:Y:S01]  /*c2d0*/  FMUL R211, R211, UR20 ;  /* 0x00000014d3d37c20 */ /* 0x000fe20008400000 */
[----:B------:R-:W-:Y:S01]  /*c2e0*/  FMUL R209, R209, UR20 ;  /* 0x00000014d1d17c20 */ /* 0x000fe20008400000 */
[----:B------:R1:W-:Y:S01]  /*c2f0*/  @!P3 STG.E.U8 desc[UR16][R26.64+0x10], R31 ;  /* 0x0000101f1a00b986 */ /* 0x0003e2000c101110 */
[C---:B------:R-:W-:Y:S01]  /*c300*/  ISETP.LT.OR P3, PT, R35.reuse, 0x19, !P0 ;  /* 0x000000192300780c */ /* 0x040fe20004761670 */
[----:B------:R-:W-:Y:S01]  /*c310*/  FMUL R210, R210, UR20 ;  /* 0x00000014d2d27c20 */ /* 0x000fe20008400000 */
[----:B0-----:R-:W-:Y:S01]  /*c320*/  F2FP.SATFINITE.E4M3.F32.PACK_AB_MERGE_C R33, RZ, R212, RZ ;  /* 0x000000d4ff21723e */ /* 0x001fe200048070ff */
[----:B------:R-:W-:Y:S01]  /*c330*/  @!P4 STG.E.U8 desc[UR16][R26.64+0x11], R215 ;  /* 0x000011d71a00c986 */ /* 0x000fe2000c101110 */
[C---:B------:R-:W-:Y:S01]  /*c340*/  ISETP.LT.OR P4, PT, R35.reuse, 0x1a, !P0 ;  /* 0x0000001a2300780c */ /* 0x040fe20004781670 */
[----:B------:R-:W-:Y:S01]  /*c350*/  FMUL R208, R208, UR20 ;  /* 0x00000014d0d07c20 */ /* 0x000fe20008400000 */
[----:B------:R-:W-:Y:S01]  /*c360*/  F2FP.SATFINITE.E4M3.F32.PACK_AB_MERGE_C R211, RZ, R211, RZ ;  /* 0x000000d3ffd3723e */ /* 0x000fe200048070ff */
[----:B------:R-:W-:Y:S01]  /*c370*/  @!P6 STG.E.U8 desc[UR16][R24.64+0x19], R213 ;  /* 0x000019d51800e986 */ /* 0x000fe2000c101110 */
[----:B------:R-:W-:Y:S01]  /*c380*/  ISETP.LT.OR P6, PT, R35, 0x22, !P1 ;  /* 0x000000222300780c */ /* 0x000fe20004fc1670 */
[----:B------:R-:W-:Y:S01]  /*c390*/  FMUL R207, R207, UR20 ;  /* 0x00000014cfcf7c20 */ /* 0x000fe20008400000 */
[----:B-1----:R-:W-:Y:S01]  /*c3a0*/  F2FP.SATFINITE.E4M3.F32.PACK_AB_MERGE_C R29, RZ, R214, RZ ;  /* 0x000000d6ff1d723e */ /* 0x002fe200048070ff */
[----:B------:R-:W-:Y:S01]  /*c3b0*/  FMUL R205, R205, UR20 ;  /* 0x00000014cdcd7c20 */ /* 0x000fe20008400000 */
[----:B------:R-:W-:Y:S01]  /*c3c0*/  F2FP.SATFINITE.E4M3.F32.PACK_AB_MERGE_C R209, RZ, R209, RZ ;  /* 0x000000d1ffd1723e */ /* 0x000fe200048070ff */
[----:B------:R-:W-:Y:S01]  /*c3d0*/  FMUL R206, R206, UR20 ;  /* 0x00000014cece7c20 */ /* 0x000fe20008400000 */
[----:B------:R-:W-:Y:S01]  /*c3e0*/  F2FP.SATFINITE.E4M3.F32.PACK_AB_MERGE_C R31, RZ, R208, RZ ;  /* 0x000000d0ff1f723e */ /* 0x000fe200048070ff */
[----:B------:R0:W-:Y:S01]  /*c3f0*/  @!P5 STG.E.U8 desc[UR16][R24.64+0x18], R29 ;  /* 0x0000181d1800d986 */ /* 0x0001e2000c101110 */
[C---:B------:R-:W-:Y:S01]  /*c400*/  ISETP.LT.OR P5, PT, R35.reuse, 0x21, !P1 ;  /* 0x000000212300780c */ /* 0x040fe20004fa1670 */
[----:B------:R-:W-:Y:S01]  /*c410*/  FMUL R204, R204, UR20 ;  /* 0x00000014cccc7c20 */ /* 0x000fe20008400000 */
[----:B------:R-:W-:Y:S01]  /*c420*/  F2FP.SATFINITE.E4M3.F32.PACK_AB_MERGE_C R207, RZ, R207, RZ ;  /* 0x000000cfffcf723e */ /* 0x000fe200048070ff */
[----:B------:R1:W-:Y:S01]  /*c430*/  @!P3 STG.E.U8 desc[UR16][R26.64+0x18], R33 ;  /* 0x000018211a00b986 */ /* 0x0003e2000c101110 */
[----:B------:R-:W-:Y:S01]  /*c440*/  ISETP.LT.OR P3, PT, R35, 0x21, !P0 ;  /* 0x000000212300780c */ /* 0x000fe20004761670 */
[----:B------:R-:W-:Y:S01]  /*c450*/  FMUL R203, R203, UR20 ;  /* 0x00000014cbcb7c20 */ /* 0x000fe20008400000 */
[----:B------:R-:W-:Y:S01]  /*c460*/  F2FP.SATFINITE.E4M3.F32.PACK_AB_MERGE_C R205, RZ, R205, RZ ;  /* 0x000000cdffcd723e */ /* 0x000fe200048070ff */
[----:B------:R-:W-:Y:S01]  /*c470*/  @!P4 STG.E.U8 desc[UR16][R26.64+0x19], R211 ;  /* 0x000019d31a00c986 */ /* 0x000fe2000c101110 */
[----:B------:R-:W-:Y:S01]  /*c480*/  ISETP.LT.OR P4, PT, R35, 0x22, !P0 ;  /* 0x000000222300780c */ /* 0x000fe20004781670 */
[----:B------:R-:W-:Y:S01]  /*c490*/  FMUL R201, R201, UR20 ;  /* 0x00000014c9c97c20 */ /* 0x000fe20008400000 */
[----:B------:R-:W-:Y:S01]  /*c4a0*/  F2FP.SATFINITE.E4M3.F32.PACK_AB_MERGE_C R203, RZ, R203, RZ ;  /* 0x000000cbffcb723e */ /* 0x000fe200048070ff */
[----:B------:R-:W-:Y:S01]  /*c4b0*/  @!P6 STG.E.U8 desc[UR16][R24.64+0x21], R209 ;  /* 0x000021d11800e986 */ /* 0x000fe2000c101110 */
[----:B------:R-:W-:Y:S01]  /*c4c0*/  ISETP.LT.OR P6, PT, R35, 0x2a, !P1 ;  /* 0x0000002a2300780c */ /* 0x000fe20004fc1670 */
[----:B------:R-:W-:Y:S01]  /*c4d0*/  FMUL R202, R202, UR20 ;  /* 0x00000014caca7c20 */ /* 0x000fe20008400000 */
[----:B0-----:R-:W-:Y:S01]  /*c4e0*/  F2FP.SATFINITE.E4M3.F32.PACK_AB_MERGE_C R29, RZ, R210, RZ ;  /* 0x000000d2ff1d723e */ /* 0x001fe200048070ff */
[----:B------:R-:W-:Y:S01]  /*c4f0*/  FMUL R200, R200, UR20 ;  /* 0x00000014c8c87c20 */ /* 0x000fe20008400000 */
[----:B-1----:R-:W-:Y:S01]  /*c500*/  F2FP.SATFINITE.E4M3.F32.PACK_AB_MERGE_C R33, RZ, R204, RZ ;  /* 0x000000ccff21723e */ /* 0x002fe200048070ff */
[----:B------:R-:W-:Y:S01]  /*c510*/  FMUL R199, R199, UR20 ;  /* 0x00000014c7c77c20 */ /* 0x000fe20008400000 */
[----:B------:R-:W-:Y:S01]  /*c520*/  F2FP.SATFINITE.E4M3.F32.PACK_AB_MERGE_C R201, RZ, R201, RZ ;  /* 0x000000c9ffc9723e */ /* 0x000fe200048070ff */
[----:B------:R0:W-:Y:S01]  /*c530*/  @!P5 STG.E.U8 desc[UR16][R24.64+0x20], R29 ;  /* 0x0000201d1800d986 */ /* 0x0001e2000c101110 */
[----:B------:R-:W-:Y:S01]  /*c540*/  ISETP.LT.OR P5, PT, R35, 0x29, !P1 ;  /* 0x000000292300780c */ /* 0x000fe20004fa1670 */
[----:B------:R-:W-:Y:S01]  /*c550*/  FMUL R197, R197, UR20 ;  /* 0x00000014c5c57c20 */ /* 0x000fe20008400000 */
[----:B------:R-:W-:Y:S01]  /*c560*/  F2FP.SATFINITE.E4M3.F32.PACK_AB_MERGE_C R199, RZ, R199, RZ ;  /* 0x000000c7ffc7723e */ /* 0x000fe200048070ff */
[----:B------:R1:W-:Y:S01]  /*c570*/  @!P3 STG.E.U8 desc[UR16][R26.64+0x20], R31 ;  /* 0x0000201f1a00b986 */ /* 0x0003e2000c101110 */
[C---:B------:R-:W-:Y:S01]  /*c580*/  ISETP.LT.OR P3, PT, R35.reuse, 0x29, !P0 ;  /* 0x000000292300780c */ /* 0x040fe20004761670 */
[----:B------:R-:W-:Y:S01]  /*c590*/  FMUL R198, R198, UR20 ;  /* 0x00000014c6c67c20 */ /* 0x000fe20008400000 */
[----:B------:R-:W-:Y:S01]  /*c5a0*/  F2FP.SATFINITE.E4M3.F32.PACK_AB_MERGE_C R197, RZ, R197, RZ ;  /* 0x000000c5ffc5723e */ /* 0x000fe200048070ff */
[----:B------:R-:W-:Y:S01]  /*c5b0*/  @!P4 STG.E.U8 desc[UR16][R26.64+0x21], R207 ;  /* 0x000021cf1a00c986 */ /* 0x000fe2000c101110 */
[----:B------:R-:W-:Y:S01]  /*c5c0*/  ISETP.LT.OR P4, PT, R35, 0x2a, !P0 ;  /* 0x0000002a2300780c */ /* 0x000fe20004781670 */
[----:B------:R-:W-:Y:S01]  /*c5d0*/  FMUL R196, R196, UR20 ;  /* 0x00000014c4c47c20 */ /* 0x000fe20008400000 */
[----:B------:R-:W-:Y:S01]  /*c5e0*/  FMUL R195, R195, UR20 ;  /* 0x00000014c3c37c20 */ /* 0x000fe20008400000 */
        /* <DEDUP_REMOVED lines=27> */
[----:B------:R-:W-:Y:S01]  /*c7a0*/  FMUL R186, R186, UR20 ;  /* 0x00000014baba7c20 */ /* 0x000fe20008400000 */
        /* <DEDUP_REMOVED lines=156> */
[----:B-----5:R-:W-:Y:S01]  /*d170*/  FMUL R0, R0, UR20 ;  /* 0x0000001400007c20 */ /* 0x020fe20008400000 */
[----:B-1----:R-:W-:Y:S01]  /*d180*/  F2FP.SATFINITE.E4M3.F32.PACK_AB_MERGE_C R33, RZ, R164, RZ ;  /* 0x000000a4ff21723e */ /* 0x002fe200048070ff */
        /* <DEDUP_REMOVED lines=9> */
[----:B------:R-:W-:Y:S01]  /*d220*/  FMUL R4, R4, UR20 ;  /* 0x0000001404047c20 */ /* 0x000fe20008400000 */
[----:B------:R-:W-:Y:S01]  /*d230*/  @!P4 STG.E.U8 desc[UR16][R26.64+0x71], R167 ;  /* 0x000071a71a00c986 */ /* 0x000fe2000c101110 */
[----:B------:R-:W-:-:S03]  /*d240*/  ISETP.LT.OR P4, PT, R35, 0x7a, !P0 ;  /* 0x0000007a2300780c */ /* 0x000fc60004781670 */
[----:B------:R-:W-:Y:S01]  /*d250*/  @!P6 STG.E.U8 desc[UR16][R24.64+0x79], R165 ;  /* 0x000079a51800e986 */ /* 0x000fe2000c101110 */
[----:B------:R-:W-:Y:S02]  /*d260*/  ISETP.LT.OR P6, PT, R35, 0x82, !P1 ;  /* 0x000000822300780c */ /* 0x000fe40004fc1670 */
[----:B0-----:R-:W-:Y:S01]  /*d270*/  F2FP.SATFINITE.E4M3.F32.PACK_AB_MERGE_C R29, RZ, R166, RZ ;  /* 0x000000a6ff1d723e */ /* 0x001fe200048070ff */
[----:B------:R-:W3:Y:S01]  /*d280*/  LDL.LU R220, [R1+0x14] ;  /* 0x0000140001dc7983 */ /* 0x000ee20000300800 */
[----:B-1----:R-:W-:-:S03]  /*d290*/  F2FP.SATFINITE.E4M3.F32.PACK_AB_MERGE_C R31, RZ, R160, RZ ;  /* 0x000000a0ff1f723e */ /* 0x002fc600048070ff */
[----:B------:R0:W-:Y:S01]  /*d2a0*/  @!P5 STG.E.U8 desc[UR16][R24.64+0x78], R29 ;  /* 0x0000781d1800d986 */ /* 0x0001e2000c101110 */
[----:B------:R-:W-:-:S03]  /*d2b0*/  ISETP.LT.OR P5, PT, R35, 0x81, !P1 ;  /* 0x000000812300780c */ /* 0x000fc60004fa1670 */
[----:B------:R1:W-:Y:S01]  /*d2c0*/  @!P3 STG.E.U8 desc[UR16][R26.64+0x78], R33 ;  /* 0x000078211a00b986 */ /* 0x0003e2000c101110 */
[----:B------:R-:W-:-:S03]  /*d2d0*/  ISETP.LT.OR P3, PT, R35, 0x81, !P0 ;  /* 0x000000812300780c */ /* 0x000fc60004761670 */
        /* <DEDUP_REMOVED lines=26> */
[----:B0-----:R-:W-:Y:S02]  /*d480*/  F2FP.SATFINITE.E4M3.F32.PACK_AB_MERGE_C R29, RZ, R154, RZ ;  /* 0x0000009aff1d723e */ /* 0x001fe400048070ff */
[----:B-1----:R-:W-:-:S03]  /*d490*/  F2FP.SATFINITE.E4M3.F32.PACK_AB_MERGE_C R33, RZ, R20, RZ ;  /* 0x00000014ff21723e */ /* 0x002fc600048070ff */
[----:B------:R0:W-:Y:S01]  /*d4a0*/  @!P5 STG.E.U8 desc[UR16][R24.64+0x90], R29 ;  /* 0x0000901d1800d986 */ /* 0x0001e2000c101110 */
[----:B------:R-:W-:-:S03]  /*d4b0*/  ISETP.LT.OR P5, PT, R35, 0x99, !P1 ;  /* 0x000000992300780c */ /* 0x000fc60004fa1670 */
[----:B------:R-:W-:Y:S01]  /*d4c0*/  @!P3 STG.E.U8 desc[UR16][R26.64+0x90], R31 ;  /* 0x0000901f1a00b986 */ /* 0x000fe2000c101110 */
[----:B------:R-:W-:-:S03]  /*d4d0*/  ISETP.LT.OR P3, PT, R35, 0x99, !P0 ;  /* 0x000000992300780c */ /* 0x000fc60004761670 */
[----:B------:R1:W-:Y:S01]  /*d4e0*/  @!P4 STG.E.U8 desc[UR16][R26.64+0x91], R23 ;  /* 0x000091171a00c986 */ /* 0x0003e2000c101110 */
[----:B------:R-:W-:-:S03]  /*d4f0*/  ISETP.LT.OR P4, PT, R35, 0x9a, !P0 ;  /* 0x0000009a2300780c */ /* 0x000fc60004781670 */
[----:B------:R2:W-:Y:S01]  /*d500*/  @!P6 STG.E.U8 desc[UR16][R24.64+0x99], R21 ;  /* 0x000099151800e986 */ /* 0x0005e2000c101110 */
[----:B------:R-:W-:Y:S02]  /*d510*/  ISETP.LT.OR P6, PT, R35, 0xa2, !P1 ;  /* 0x000000a22300780c */ /* 0x000fe40004fc1670 */
[----:B0-----:R-:W-:-:S05]  /*d520*/  F2FP.SATFINITE.E4M3.F32.PACK_AB_MERGE_C R29, RZ, R22, RZ ;  /* 0x00000016ff1d723e */ /* 0x001fca00048070ff */
[----:B------:R-:W-:Y:S01]  /*d530*/  @!P5 STG.E.U8 desc[UR16][R24.64+0x98], R29 ;  /* 0x0000981d1800d986 */ /* 0x000fe2000c101110 */
[C---:B------:R-:W-:Y:S02]  /*d540*/  ISETP.LT.OR P5, PT, R35.reuse, 0xa1, !P1 ;  /* 0x000000a12300780c */ /* 0x040fe40004fa1670 */
[----:B-1----:R-:W-:Y:S01]  /*d550*/  F2FP.SATFINITE.E4M3.F32.PACK_AB_MERGE_C R23, RZ, R18, RZ ;  /* 0x00000012ff17723e */ /* 0x002fe200048070ff */
[----:B------:R-:W-:Y:S01]  /*d560*/  @!P3 STG.E.U8 desc[UR16][R26.64+0x98], R33 ;  /* 0x000098211a00b986 */ /* 0x000fe2000c101110 */
[C---:B------:R-:W-:Y:S02]  /*d570*/  ISETP.LT.OR P3, PT, R35.reuse, 0xa1, !P0 ;  /* 0x000000a12300780c */ /* 0x040fe40004761670 */
[----:B--2---:R-:W-:Y:S01]  /*d580*/  F2FP.SATFINITE.E4M3.F32.PACK_AB_MERGE_C R21, RZ, R16, RZ ;  /* 0x00000010ff15723e */ /* 0x004fe200048070ff */
[----:B------:R0:W-:Y:S01]  /*d590*/  @!P4 STG.E.U8 desc[UR16][R26.64+0x99], R19 ;  /* 0x000099131a00c986 */ /* 0x0001e2000c101110 */
[----:B------:R-:W-:-:S03]  /*d5a0*/  ISETP.LT.OR P4, PT, R35, 0xa2, !P0 ;  /* 0x000000a22300780c */ /* 0x000fc60004781670 */
[----:B------:R1:W-:Y:S01]  /*d5b0*/  @!P6 STG.E.U8 desc[UR16][R24.64+0xa1], R17 ;  /* 0x0000a1111800e986 */ /* 0x0003e2000c101110 */
[----:B------:R-:W-:-:S03]  /*d5c0*/  ISETP.LT.OR P6, PT, R35, 0xaa, !P1 ;  /* 0x000000aa2300780c */ /* 0x000fc60004fc1670 */
[----:B------:R-:W-:Y:S01]  /*d5d0*/  @!P5 STG.E.U8 desc[UR16][R24.64+0xa0], R23 ;  /* 0x0000a0171800d986 */ /* 0x000fe2000c101110 */
[----:B------:R-:W-:-:S03]  /*d5e0*/  ISETP.LT.OR P5, PT, R35, 0xa9, !P1 ;  /* 0x000000a92300780c */ /* 0x000fc60004fa1670 */
[----:B------:R-:W-:Y:S01]  /*d5f0*/  @!P3 STG.E.U8 desc[UR16][R26.64+0xa0], R21 ;  /* 0x0000a0151a00b986 */ /* 0x000fe2000c101110 */
[C---:B------:R-:W-:Y:S02]  /*d600*/  ISETP.LT.OR P3, PT, R35.reuse, 0xa9, !P0 ;  /* 0x000000a92300780c */ /* 0x040fe40004761670 */
[----:B0-----:R-:W-:Y:S01]  /*d610*/  F2FP.SATFINITE.E4M3.F32.PACK_AB_MERGE_C R19, RZ, R14, RZ ;  /* 0x0000000eff13723e */ /* 0x001fe200048070ff */
[----:B------:R0:W-:Y:S01]  /*d620*/  @!P4 STG.E.U8 desc[UR16][R26.64+0xa1], R15 ;  /* 0x0000a10f1a00c986 */ /* 0x0001e2000c101110 */
[C---:B------:R-:W-:Y:S02]  /*d630*/  ISETP.LT.OR P4, PT, R35.reuse, 0xaa, !P0 ;  /* 0x000000aa2300780c */ /* 0x040fe40004781670 */
[----:B-1----:R-:W-:Y:S01]  /*d640*/  F2FP.SATFINITE.E4M3.F32.PACK_AB_MERGE_C R17, RZ, R12, RZ ;  /* 0x0000000cff11723e */ /* 0x002fe200048070ff */
        /* <DEDUP_REMOVED lines=15> */
[----:B0-----:R-:W-:Y:S02]  /*d740*/  F2FP.SATFINITE.E4M3.F32.PACK_AB_MERGE_C R11, RZ, R6, RZ ;  /* 0x00000006ff0b723e */ /* 0x001fe400048070ff */
[C---:B------:R-:W-:Y:S01]  /*d750*/  ISETP.LT.OR P3, PT, R35.reuse, 0xb9, !P0 ;  /* 0x000000b92300780c */ /* 0x040fe20004761670 */
[----:B------:R0:W-:Y:S01]  /*d760*/  @!P4 STG.E.U8 desc[UR16][R26.64+0xb1], R7 ;  /* 0x0000b1071a00c986 */ /* 0x0001e2000c101110 */
[----:B-1----:R-:W-:Y:S02]  /*d770*/  F2FP.SATFINITE.E4M3.F32.PACK_AB_MERGE_C R9, RZ, R4, RZ ;  /* 0x00000004ff09723e */ /* 0x002fe400048070ff */
[----:B------:R-:W-:Y:S01]  /*d780*/  ISETP.LT.OR P4, PT, R35, 0xba, !P0 ;  /* 0x000000ba2300780c */ /* 0x000fe20004781670 */
[----:B------:R1:W-:Y:S04]  /*d790*/  @!P6 STG.E.U8 desc[UR16][R24.64+0xb9], R5 ;  /* 0x0000b9051800e986 */ /* 0x0003e8000c101110 */
[----:B------:R2:W-:Y:S01]  /*d7a0*/  @!P5 STG.E.U8 desc[UR16][R24.64+0xb8], R11 ;  /* 0x0000b80b1800d986 */ /* 0x0005e2000c101110 */
[----:B------:R-:W-:Y:S01]  /*d7b0*/  FMUL R4, R227, UR20 ;  /* 0x00000014e3047c20 */ /* 0x000fe20008400000 */
[----:B------:R-:W-:-:S02]  /*d7c0*/  ISETP.LT.OR P5, PT, R35, 0xc1, !P1 ;  /* 0x000000c12300780c */ /* 0x000fc40004fa1670 */
[----:B0-----:R-:W-:Y:S02]  /*d7d0*/  F2FP.SATFINITE.E4M3.F32.PACK_AB_MERGE_C R7, RZ, R3, RZ ;  /* 0x00000003ff07723e */ /* 0x001fe400048070ff */
[----:B-1----:R-:W-:Y:S01]  /*d7e0*/  F2FP.SATFINITE.E4M3.F32.PACK_AB_MERGE_C R5, RZ, R0, RZ ;  /* 0x00000000ff05723e */ /* 0x002fe200048070ff */
[----:B----4-:R-:W-:Y:S01]  /*d7f0*/  FMUL R0, R222, UR20 ;  /* 0x00000014de007c20 */ /* 0x010fe20008400000 */
[----:B------:R-:W-:Y:S01]  /*d800*/  ISETP.LT.OR P6, PT, R35, 0xc2, !P1 ;  /* 0x000000c22300780c */ /* 0x000fe20004fc1670 */
[----:B------:R-:W4:Y:S01]  /*d810*/  LDL.LU R222, [R1+0x20] ;  /* 0x0000200001de7983 */ /* 0x000f220000300800 */
[----:B--2---:R-:W-:Y:S02]  /*d820*/  F2FP.SATFINITE.E4M3.F32.PACK_AB_MERGE_C R11, RZ, R2, RZ ;  /* 0x00000002ff0b723e */ /* 0x004fe400048070ff */
[----:B------:R-:W-:Y:S01]  /*d830*/  F2FP.SATFINITE.E4M3.F32.PACK_AB_MERGE_C R13, RZ, R0, RZ ;  /* 0x00000000ff0d723e */ /* 0x000fe200048070ff */
[----:B---3--:R-:W-:Y:S01]  /*d840*/  FMUL R0, R224, UR20 ;  /* 0x00000014e0007c20 */ /* 0x008fe20008400000 */
[----:B------:R-:W-:Y:S01]  /*d850*/  FMUL R2, R225, UR20 ;  /* 0x00000014e1027c20 */ /* 0x000fe20008400000 */
[----:B------:R-:W2:Y:S04]  /*d860*/  LDL.LU R224, [R1+0x24] ;  /* 0x0000240001e07983 */ /* 0x000ea80000300800 */
[----:B------:R-:W3:Y:S01]  /*d870*/  LDL.LU R225, [R1+0x28] ;  /* 0x0000280001e17983 */ /* 0x000ee20000300800 */
[----:B------:R-:W-:-:S03]  /*d880*/  FMUL R3, R226, UR20 ;  /* 0x00000014e2037c20 */ /* 0x000fc60008400000 */
[----:B------:R-:W3:Y:S04]  /*d890*/  LDL.LU R226, [R1+0x2c] ;  /* 0x00002c0001e27983 */ /* 0x000ee80000300800 */
[----:B------:R-:W3:Y:S04]  /*d8a0*/  LDL.LU R227, [R1+0x30] ;  /* 0x0000300001e37983 */ /* 0x000ee80000300800 */
[----:B------:R-:W-:Y:S01]  /*d8b0*/  @!P3 STG.E.U8 desc[UR16][R26.64+0xb8], R9 ;  /* 0x0000b8091a00b986 */ /* 0x000fe2000c101110 */
[----:B------:R-:W-:-:S03]  /*d8c0*/  ISETP.LT.OR P3, PT, R35, 0xc1, !P0 ;  /* 0x000000c12300780c */ /* 0x000fc60004761670 */
[----:B------:R0:W-:Y:S01]  /*d8d0*/  @!P4 STG.E.U8 desc[UR16][R26.64+0xb9], R7 ;  /* 0x0000b9071a00c986 */ /* 0x0001e2000c101110 */
[----:B------:R-:W-:-:S03]  /*d8e0*/  ISETP.LT.OR P4, PT, R35, 0xc2, !P0 ;  /* 0x000000c22300780c */ /* 0x000fc60004781670 */
[----:B------:R-:W-:Y:S01]  /*d8f0*/  @!P5 STG.E.U8 desc[UR16][R24.64+0xc0], R11 ;  /* 0x0000c00b1800d986 */ /* 0x000fe2000c101110 */
[----:B------:R-:W-:-:S03]  /*d900*/  ISETP.LT.OR P5, PT, R35, 0xc9, !P1 ;  /* 0x000000c92300780c */ /* 0x000fc60004fa1670 */
[----:B------:R1:W-:Y:S01]  /*d910*/  @!P6 STG.E.U8 desc[UR16][R24.64+0xc1], R5 ;  /* 0x0000c1051800e986 */ /* 0x0003e2000c101110 */
[----:B0-----:R-:W-:-:S03]  /*d920*/  F2FP.SATFINITE.E4M3.F32.PACK_AB_MERGE_C R7, RZ, R0, RZ ;  /* 0x00000000ff07723e */ /* 0x001fc600048070ff */
[----:B------:R-:W-:Y:S01]  /*d930*/  @!P3 STG.E.U8 desc[UR16][R26.64+0xc0], R13 ;  /* 0x0000c00d1a00b986 */ /* 0x000fe2000c101110 */
[C---:B------:R-:W-:Y:S02]  /*d940*/  ISETP.LT.OR P6, PT, R35.reuse, 0xca, !P1 ;  /* 0x000000ca2300780c */ /* 0x040fe40004fc1670 */
[----:B-1----:R-:W-:Y:S01]  /*d950*/  F2FP.SATFINITE.E4M3.F32.PACK_AB_MERGE_C R5, RZ, R2, RZ ;  /* 0x00000002ff05723e */ /* 0x002fe200048070ff */
[----:B------:R0:W-:Y:S01]  /*d960*/  @!P4 STG.E.U8 desc[UR16][R26.64+0xc1], R7 ;  /* 0x0000c1071a00c986 */ /* 0x0001e2000c101110 */
[C---:B------:R-:W-:Y:S02]  /*d970*/  ISETP.LT.OR P3, PT, R35.reuse, 0xc9, !P0 ;  /* 0x000000c92300780c */ /* 0x040fe40004761670 */
[C---:B------:R-:W-:Y:S01]  /*d980*/  ISETP.LT.OR P4, PT, R35.reuse, 0xca, !P0 ;  /* 0x000000ca2300780c */ /* 0x040fe20004781670 */
[----:B------:R1:W-:Y:S01]  /*d990*/  @!P5 STG.E.U8 desc[UR16][R24.64+0xc8], R5 ;  /* 0x0000c8051800d986 */ /* 0x0003e2000c101110 */
[----:B------:R-:W-:Y:S02]  /*d9a0*/  ISETP.LT.OR P5, PT, R35, 0xd1, !P1 ;  /* 0x000000d12300780c */ /* 0x000fe40004fa1670 */
[----:B------:R-:W-:-:S02]  /*d9b0*/  F2FP.SATFINITE.E4M3.F32.PACK_AB_MERGE_C R9, RZ, R3, RZ ;  /* 0x00000003ff09723e */ /* 0x000fc400048070ff */
[----:B------:R-:W-:-:S03]  /*d9c0*/  F2FP.SATFINITE.E4M3.F32.PACK_AB_MERGE_C R11, RZ, R4, RZ ;  /* 0x00000004ff0b723e */ /* 0x000fc600048070ff */
[----:B------:R1:W-:Y:S04]  /*d9d0*/  @!P6 STG.E.U8 desc[UR16][R24.64+0xc9], R9 ;  /* 0x0000c9091800e986 */ /* 0x0003e8000c101110 */
[----:B------:R-:W-:Y:S01]  /*d9e0*/  @!P3 STG.E.U8 desc[UR16][R26.64+0xc8], R11 ;  /* 0x0000c80b1a00b986 */ /* 0x000fe2000c101110 */
[----:B------:R-:W-:-:S03]  /*d9f0*/  FMUL R0, R220, UR20 ;  /* 0x00000014dc007c20 */ /* 0x000fc60008400000 */
[----:B------:R-:W3:Y:S02]  /*da00*/  LDL.LU R220, [R1+0x34] ;  /* 0x0000340001dc7983 */ /* 0x000ee40000300800 */
[----:B0-----:R-:W-:Y:S01]  /*da10*/  F2FP.SATFINITE.E4M3.F32.PACK_AB_MERGE_C R7, RZ, R0, RZ ;  /* 0x00000000ff07723e */ /* 0x001fe200048070ff */
[----:B------:R-:W-:Y:S02]  /*da20*/  FMUL R2, R221, UR20 ;  /* 0x00000014dd027c20 */ /* 0x000fe40008400000 */
[----:B------:R-:W3:Y:S03]  /*da30*/  LDL.LU R221, [R1+0x38] ;  /* 0x0000380001dd7983 */ /* 0x000ee60000300800 */
[----:B-1----:R-:W-:Y:S01]  /*da40*/  F2FP.SATFINITE.E4M3.F32.PACK_AB_MERGE_C R5, RZ, R2, RZ ;  /* 0x00000002ff05723e */ /* 0x002fe200048070ff */
[----:B------:R-:W-:Y:S04]  /*da50*/  @!P4 STG.E.U8 desc[UR16][R26.64+0xc9], R7 ;  /* 0x0000c9071a00c986 */ /* 0x000fe8000c101110 */
[----:B------:R0:W-:Y:S01]  /*da60*/  @!P5 STG.E.U8 desc[UR16][R24.64+0xd0], R5 ;  /* 0x0000d0051800d986 */ /* 0x0001e2000c101110 */
[----:B------:R-:W-:-:S03]  /*da70*/  FMUL R3, R223, UR20 ;  /* 0x00000014df037c20 */ /* 0x000fc60008400000 */
[----:B------:R-:W3:Y:S02]  /*da80*/  LDL.LU R223, [R1+0x3c] ;  /* 0x00003c0001df7983 */ /* 0x000ee40000300800 */
[----:B------:R-:W-:Y:S01]  /*da90*/  F2FP.SATFINITE.E4M3.F32.PACK_AB_MERGE_C R9, RZ, R3, RZ ;  /* 0x00000003ff09723e */ /* 0x000fe200048070ff */
[----:B----4-:R-:W-:Y:S02]  /*daa0*/  FMUL R0, R222, UR20 ;  /* 0x00000014de007c20 */ /* 0x010fe40008400000 */
[----:B------:R-:W4:Y:S03]  /*dab0*/  LDL.LU R222, [R1+0x40] ;  /* 0x0000400001de7983 */ /* 0x000f260000300800 */
[----:B------:R-:W-:Y:S01]  /*dac0*/  F2FP.SATFINITE.E4M3.F32.PACK_AB_MERGE_C R13, RZ, R0, RZ ;  /* 0x00000000ff0d723e */ /* 0x000fe200048070ff */
[----:B--2---:R-:W-:Y:S02]  /*dad0*/  FMUL R2, R224, UR20 ;  /* 0x00000014e0027c20 */ /* 0x004fe40008400000 */
[----:B------:R-:W2:Y:S01]  /*dae0*/  LDL.LU R224, [R1+0x44] ;  /* 0x0000440001e07983 */ /* 0x000ea20000300800 */
[----:B---3--:R-:W-:-:S03]  /*daf0*/  FMUL R0, R225, UR20 ;  /* 0x00000014e1007c20 */ /* 0x008fc60008400000 */
[----:B------:R-:W3:Y:S01]  /*db00*/  LDL.LU R225, [R1+0x48] ;  /* 0x0000480001e17983 */ /* 0x000ee20000300800 */
[----:B------:R-:W-:Y:S01]  /*db10*/  FMUL R3, R226, UR20 ;  /* 0x00000014e2037c20 */ /* 0x000fe20008400000 */
[----:B0-----:R-:W-:Y:S02]  /*db20*/  F2FP.SATFINITE.E4M3.F32.PACK_AB_MERGE_C R5, RZ, R0, RZ ;  /* 0x00000000ff05723e */ /* 0x001fe400048070ff */
[----:B------:R-:W3:Y:S01]  /*db30*/  LDL.LU R226, [R1+0x4c] ;  /* 0x00004c0001e27983 */ /* 0x000ee20000300800 */
[----:B------:R-:W-:-:S03]  /*db40*/  FMUL R0, R227, UR20 ;  /* 0x00000014e3007c20 */ /* 0x000fc60008400000 */
[----:B------:R-:W3:Y:S01]  /*db50*/  LDL.LU R227, [R1+0x50] ;  /* 0x0000500001e37983 */ /* 0x000ee20000300800 */
[C---:B------:R-:W-:Y:S02]  /*db60*/  ISETP.LT.OR P6, PT, R35.reuse, 0xd2, !P1 ;  /* 0x000000d22300780c */ /* 0x040fe40004fc1670 */
[C---:B------:R-:W-:Y:S01]  /*db70*/  ISETP.LT.OR P4, PT, R35.reuse, 0xd2, !P0 ;  /* 0x000000d22300780c */ /* 0x040fe20004781670 */
[----:B------:R-:W3:Y:S01]  /*db80*/  LDL.LU R218, [R1+0x54] ;  /* 0x0000540001da7983 */ /* 0x000ee20000300800 */
[C---:B------:R-:W-:Y:S02]  /*db90*/  ISETP.LT.OR P3, PT, R35.reuse, 0xd1, !P0 ;  /* 0x000000d12300780c */ /* 0x040fe40004761670 */
[----:B------:R-:W-:Y:S02]  /*dba0*/  ISETP.LT.OR P5, PT, R35, 0xd9, !P1 ;  /* 0x000000d92300780c */ /* 0x000fe40004fa1670 */
[----:B------:R-:W-:Y:S02]  /*dbb0*/  F2FP.SATFINITE.E4M3.F32.PACK_AB_MERGE_C R7, RZ, R2, RZ ;  /* 0x00000002ff07723e */ /* 0x000fe400048070ff */
[----:B------:R-:W-:-:S03]  /*dbc0*/  F2FP.SATFINITE.E4M3.F32.PACK_AB_MERGE_C R11, RZ, R0, RZ ;  /* 0x00000000ff0b723e */ /* 0x000fc600048070ff */
[----:B------:R0:W-:Y:S01]  /*dbd0*/  @!P6 STG.E.U8 desc[UR16][R24.64+0xd1], R9 ;  /* 0x0000d1091800e986 */ /* 0x0001e2000c101110 */
[----:B------:R-:W-:-:S03]  /*dbe0*/  ISETP.LT.OR P6, PT, R35, 0xda, !P1 ;  /* 0x000000da2300780c */ /* 0x000fc60004fc1670 */
[----:B------:R-:W-:Y:S01]  /*dbf0*/  @!P4 STG.E.U8 desc[UR16][R26.64+0xd1], R7 ;  /* 0x0000d1071a00c986 */ /* 0x000fe2000c101110 */
[----:B------:R-:W-:-:S03]  /*dc00*/  ISETP.LT.OR P4, PT, R35, 0xda, !P0 ;  /* 0x000000da2300780c */ /* 0x000fc60004781670 */
[----:B------:R-:W-:Y:S01]  /*dc10*/  @!P3 STG.E.U8 desc[UR16][R26.64+0xd0], R13 ;  /* 0x0000d00d1a00b986 */ /* 0x000fe2000c101110 */
[----:B0-----:R-:W-:-:S03]  /*dc20*/  F2FP.SATFINITE.E4M3.F32.PACK_AB_MERGE_C R9, RZ, R3, RZ ;  /* 0x00000003ff09723e */ /* 0x001fc600048070ff */
[----:B------:R0:W-:Y:S04]  /*dc30*/  @!P5 STG.E.U8 desc[UR16][R24.64+0xd8], R5 ;  /* 0x0000d8051800d986 */ /* 0x0001e8000c101110 */
[----:B------:R1:W-:Y:S01]  /*dc40*/  @!P6 STG.E.U8 desc[UR16][R24.64+0xd9], R9 ;  /* 0x0000d9091800e986 */ /* 0x0003e2000c101110 */
[----:B------:R-:W-:-:S03]  /*dc50*/  FMUL R0, R220, UR20 ;  /* 0x00000014dc007c20 */ /* 0x000fc60008400000 */
[----:B------:R-:W3:Y:S02]  /*dc60*/  LDL.LU R220, [R1+0x58] ;  /* 0x0000580001dc7983 */ /* 0x000ee40000300800 */
[----:B0-----:R-:W-:Y:S01]  /*dc70*/  F2FP.SATFINITE.E4M3.F32.PACK_AB_MERGE_C R5, RZ, R0, RZ ;  /* 0x00000000ff05723e */ /* 0x001fe200048070ff */
[----:B------:R-:W-:Y:S02]  /*dc80*/  FMUL R2, R221, UR20 ;  /* 0x00000014dd027c20 */ /* 0x000fe40008400000 */
[----:B------:R-:W3:Y:S03]  /*dc90*/  LDL.LU R221, [R1+0x5c] ;  /* 0x00005c0001dd7983 */ /* 0x000ee60000300800 */
[----:B------:R-:W-:Y:S01]  /*dca0*/  F2FP.SATFINITE.E4M3.F32.PACK_AB_MERGE_C R7, RZ, R2, RZ ;  /* 0x00000002ff07723e */ /* 0x000fe200048070ff */
[----:B------:R0:W-:Y:S01]  /*dcb0*/  @!P4 STG.E.U8 desc[UR16][R26.64+0xd9], R5 ;  /* 0x0000d9051a00c986 */ /* 0x0001e2000c101110 */
[----:B------:R-:W-:-:S03]  /*dcc0*/  FMUL R3, R223, UR20 ;  /* 0x00000014df037c20 */ /* 0x000fc60008400000 */
[----:B------:R-:W3:Y:S02]  /*dcd0*/  LDL.LU R223, [R1+0x60] ;  /* 0x0000600001df7983 */ /* 0x000ee40000300800 */
[----:B-1----:R-:W-:Y:S01]  /*dce0*/  F2FP.SATFINITE.E4M3.F32.PACK_AB_MERGE_C R9, RZ, R3, RZ ;  /* 0x00000003ff09723e */ /* 0x002fe200048070ff */
[----:B----4-:R-:W-:Y:S02]  /*dcf0*/  FMUL R4, R222, UR20 ;  /* 0x00000014de047c20 */ /* 0x010fe40008400000 */
[----:B------:R-:W4:Y:S01]  /*dd00*/  LDL.LU R222, [R1+0x64] ;  /* 0x0000640001de7983 */ /* 0x000f220000300800 */
[----:B--2---:R-:W-:-:S03]  /*dd10*/  FMUL R0, R224, UR20 ;  /* 0x00000014e0007c20 */ /* 0x004fc60008400000 */
[----:B------:R-:W2:Y:S01]  /*dd20*/  LDL.LU R224, [R1+0x68] ;  /* 0x0000680001e07983 */ /* 0x000ea20000300800 */
[----:B---3--:R-:W-:Y:S01]  /*dd30*/  FMUL R2, R225, UR20 ;  /* 0x00000014e1027c20 */ /* 0x008fe20008400000 */
[----:B0-----:R-:W-:Y:S02]  /*dd40*/  F2FP.SATFINITE.E4M3.F32.PACK_AB_MERGE_C R5, RZ, R0, RZ ;  /* 0x00000000ff05723e */ /* 0x001fe400048070ff */
[----:B------:R-:W3:Y:S01]  /*dd50*/  LDL.LU R225, [R1+0x6c] ;  /* 0x00006c0001e17983 */ /* 0x000ee20000300800 */
[----:B------:R-:W-:-:S03]  /*dd60*/  FMUL R3, R226, UR20 ;  /* 0x00000014e2037c20 */ /* 0x000fc60008400000 */
[----:B------:R-:W3:Y:S01]  /*dd70*/  LDL.LU R226, [R1+0x70] ;  /* 0x0000700001e27983 */ /* 0x000ee20000300800 */
[----:B------:R-:W-:-:S03]  /*dd80*/  FMUL R0, R227, UR20 ;  /* 0x00000014e3007c20 */ /* 0x000fc60008400000 */
[----:B------:R-:W3:Y:S01]  /*dd90*/  LDL.LU R227, [R1+0x74] ;  /* 0x0000740001e37983 */ /* 0x000ee20000300800 */
[C---:B------:R-:W-:Y:S02]  /*dda0*/  ISETP.LT.OR P3, PT, R35.reuse, 0xd9, !P0 ;  /* 0x000000d92300780c */ /* 0x040fe40004761670 */
[C---:B------:R-:W-:Y:S02]  /*ddb0*/  ISETP.LT.OR P5, PT, R35.reuse, 0xe1, !P1 ;  /* 0x000000e12300780c */ /* 0x040fe40004fa1670 */
[C---:B------:R-:W-:Y:S02]  /*ddc0*/  ISETP.LT.OR P6, PT, R35.reuse, 0xe2, !P1 ;  /* 0x000000e22300780c */ /* 0x040fe40004fc1670 */
[----:B------:R-:W-:-:S07]  /*ddd0*/  ISETP.LT.OR P4, PT, R35, 0xe2, !P0 ;  /* 0x000000e22300780c */ /* 0x000fce0004781670 */
[----:B------:R-:W-:Y:S01]  /*dde0*/  @!P3 STG.E.U8 desc[UR16][R26.64+0xd8], R11 ;  /* 0x0000d80b1a00b986 */ /* 0x000fe2000c101110 */
[----:B------:R-:W-:-:S03]  /*ddf0*/  ISETP.LT.OR P3, PT, R35, 0xe1, !P0 ;  /* 0x000000e12300780c */ /* 0x000fc60004761670 */
[----:B------:R0:W-:Y:S01]  /*de00*/  @!P5 STG.E.U8 desc[UR16][R24.64+0xe0], R7 ;  /* 0x0000e0071800d986 */ /* 0x0001e2000c101110 */
[----:B------:R-:W-:-:S03]  /*de10*/  ISETP.LT.OR P5, PT, R35, 0xe9, !P1 ;  /* 0x000000e92300780c */ /* 0x000fc60004fa1670 */
[----:B------:R1:W-:Y:S01]  /*de20*/  @!P6 STG.E.U8 desc[UR16][R24.64+0xe1], R9 ;  /* 0x0000e1091800e986 */ /* 0x0003e2000c101110 */
[----:B------:R-:W-:Y:S02]  /*de30*/  ISETP.LT.OR P6, PT, R35, 0xea, !P1 ;  /* 0x000000ea2300780c */ /* 0x000fe40004fc1670 */
[----:B------:R-:W-:Y:S01]  /*de40*/  F2FP.SATFINITE.E4M3.F32.PACK_AB_MERGE_C R13, RZ, R4, RZ ;  /* 0x00000004ff0d723e */ /* 0x000fe200048070ff */
[----:B------:R1:W-:Y:S01]  /*de50*/  @!P4 STG.E.U8 desc[UR16][R26.64+0xe1], R5 ;  /* 0x0000e1051a00c986 */ /* 0x0003e2000c101110 */
[----:B0-----:R-:W-:-:S03]  /*de60*/  F2FP.SATFINITE.E4M3.F32.PACK_AB_MERGE_C R7, RZ, R2, RZ ;  /* 0x00000002ff07723e */ /* 0x001fc600048070ff */
[----:B------:R-:W-:Y:S01]  /*de70*/  @!P3 STG.E.U8 desc[UR16][R26.64+0xe0], R13 ;  /* 0x0000e00d1a00b986 */ /* 0x000fe2000c101110 */
[----:B-1----:R-:W-:-:S03]  /*de80*/  F2FP.SATFINITE.E4M3.F32.PACK_AB_MERGE_C R9, RZ, R3, RZ ;  /* 0x00000003ff09723e */ /* 0x002fc600048070ff */
[----:B------:R0:W-:Y:S01]  /*de90*/  @!P5 STG.E.U8 desc[UR16][R24.64+0xe8], R7 ;  /* 0x0000e8071800d986 */ /* 0x0001e2000c101110 */
[C---:B------:R-:W-:Y:S02]  /*dea0*/  ISETP.LT.OR P3, PT, R35.reuse, 0xe9, !P0 ;  /* 0x000000e92300780c */ /* 0x040fe40004761670 */
[C---:B------:R-:W-:Y:S01]  /*deb0*/  ISETP.LT.OR P4, PT, R35.reuse, 0xea, !P0 ;  /* 0x000000ea2300780c */ /* 0x040fe20004781670 */
[----:B------:R1:W-:Y:S01]  /*dec0*/  @!P6 STG.E.U8 desc[UR16][R24.64+0xe9], R9 ;  /* 0x0000e9091800e986 */ /* 0x0003e2000c101110 */
[C---:B------:R-:W-:Y:S01]  /*ded0*/  ISETP.LT.OR P5, PT, R35.reuse, 0xf1, !P1 ;  /* 0x000000f12300780c */ /* 0x040fe20004fa1670 */
[----:B------:R-:W-:Y:S01]  /*dee0*/  FMUL R2, R218, UR20 ;  /* 0x00000014da027c20 */ /* 0x000fe20008400000 */
[----:B------:R-:W-:Y:S02]  /*def0*/  ISETP.LT.OR P6, PT, R35, 0xf2, !P1 ;  /* 0x000000f22300780c */ /* 0x000fe40004fc1670 */
[----:B------:R-:W-:Y:S02]  /*df00*/  F2FP.SATFINITE.E4M3.F32.PACK_AB_MERGE_C R11, RZ, R0, RZ ;  /* 0x00000000ff0b723e */ /* 0x000fe400048070ff */
[----:B------:R-:W-:-:S03]  /*df10*/  F2FP.SATFINITE.E4M3.F32.PACK_AB_MERGE_C R5, RZ, R2, RZ ;  /* 0x00000002ff05723e */ /* 0x000fc600048070ff */
[----:B------:R-:W-:Y:S01]  /*df20*/  @!P3 STG.E.U8 desc[UR16][R26.64+0xe8], R11 ;  /* 0x0000e80b1a00b986 */ /* 0x000fe2000c101110 */
[----:B------:R-:W-:-:S03]  /*df30*/  ISETP.LT.OR P3, PT, R35, 0xf1, !P0 ;  /* 0x000000f12300780c */ /* 0x000fc60004761670 */
[----:B------:R-:W-:Y:S01]  /*df40*/  @!P4 STG.E.U8 desc[UR16][R26.64+0xe9], R5 ;  /* 0x0000e9051a00c986 */ /* 0x000fe2000c101110 */
[C---:B------:R-:W-:Y:S02]  /*df50*/  ISETP.LT.OR P4, PT, R35.reuse, 0xf9, !P1 ;  /* 0x000000f92300780c */ /* 0x040fe40004f81670 */
[----:B------:R-:W-:Y:S01]  /*df60*/  ISETP.LT.OR P1, PT, R35, 0xfa, !P1 ;  /* 0x000000fa2300780c */ /* 0x000fe20004f21670 */
[----:B------:R-:W-:-:S05]  /*df70*/  FMUL R0, R220, UR20 ;  /* 0x00000014dc007c20 */ /* 0x000fca0008400000 */
[----:B0-----:R-:W-:-:S05]  /*df80*/  F2FP.SATFINITE.E4M3.F32.PACK_AB_MERGE_C R7, RZ, R0, RZ ;  /* 0x00000000ff07723e */ /* 0x001fca00048070ff */
[----:B------:R0:W-:Y:S01]  /*df90*/  @!P5 STG.E.U8 desc[UR16][R24.64+0xf0], R7 ;  /* 0x0000f0071800d986 */ /* 0x0001e2000c101110 */
[----:B------:R-:W-:-:S05]  /*dfa0*/  FMUL R3, R221, UR20 ;  /* 0x00000014dd037c20 */ /* 0x000fca0008400000 */
[----:B-1----:R-:W-:Y:S02]  /*dfb0*/  F2FP.SATFINITE.E4M3.F32.PACK_AB_MERGE_C R9, RZ, R3, RZ ;  /* 0x00000003ff09723e */ /* 0x002fe400048070ff */
[----:B------:R-:W-:-:S03]  /*dfc0*/  ISETP.LT.OR P5, PT, R35, 0xf2, !P0 ;  /* 0x000000f22300780c */ /* 0x000fc600047a1670 */
[----:B------:R1:W-:Y:S01]  /*dfd0*/  @!P6 STG.E.U8 desc[UR16][R24.64+0xf1], R9 ;  /* 0x0000f1091800e986 */ /* 0x0003e2000c101110 */
[C---:B------:R-:W-:Y:S02]  /*dfe0*/  ISETP.LT.OR P6, PT, R35.reuse, 0xf9, !P0 ;  /* 0x000000f92300780c */ /* 0x040fe400047c1670 */
[----:B------:R-:W-:Y:S01]  /*dff0*/  ISETP.LT.OR P0, PT, R35, 0xfa, !P0 ;  /* 0x000000fa2300780c */ /* 0x000fe20004701670 */
[----:B------:R-:W-:-:S05]  /*e000*/  FMUL R0, R223, UR20 ;  /* 0x00000014df007c20 */ /* 0x000fca0008400000 */
[----:B------:R-:W-:-:S05]  /*e010*/  F2FP.SATFINITE.E4M3.F32.PACK_AB_MERGE_C R13, RZ, R0, RZ ;  /* 0x00000000ff0d723e */ /* 0x000fca00048070ff */
[----:B------:R0:W-:Y:S01]  /*e020*/  @!P3 STG.E.U8 desc[UR16][R26.64+0xf0], R13 ;  /* 0x0000f00d1a00b986 */ /* 0x0001e2000c101110 */
[----:B----4-:R-:W-:Y:S01]  /*e030*/  FMUL R0, R222, UR20 ;  /* 0x00000014de007c20 */ /* 0x010fe20008400000 */
[----:B--2---:R-:W-:Y:S01]  /*e040*/  FMUL R2, R224, UR20 ;  /* 0x00000014e0027c20 */ /* 0x004fe20008400000 */
[----:B---3--:R-:W-:-:S03]  /*e050*/  FMUL R3, R225, UR20 ;  /* 0x00000014e1037c20 */ /* 0x008fc60008400000 */
[----:B0-----:R-:W-:Y:S01]  /*e060*/  F2FP.SATFINITE.E4M3.F32.PACK_AB_MERGE_C R7, RZ, R0, RZ ;  /* 0x00000000ff07723e */ /* 0x001fe200048070ff */
[----:B------:R-:W-:Y:S01]  /*e070*/  FMUL R4, R226, UR20 ;  /* 0x00000014e2047c20 */ /* 0x000fe20008400000 */
[----:B------:R-:W-:Y:S01]  /*e080*/  FMUL R5, R227, UR20 ;  /* 0x00000014e3057c20 */ /* 0x000fe20008400000 */
[----:B-1----:R-:W-:Y:S02]  /*e090*/  F2FP.SATFINITE.E4M3.F32.PACK_AB_MERGE_C R9, RZ, R2, RZ ;  /* 0x00000002ff09723e */ /* 0x002fe400048070ff */
[----:B------:R-:W-:Y:S02]  /*e0a0*/  F2FP.SATFINITE.E4M3.F32.PACK_AB_MERGE_C R3, RZ, R3, RZ ;  /* 0x00000003ff03723e */ /* 0x000fe400048070ff */
[----:B------:R-:W-:Y:S02]  /*e0b0*/  F2FP.SATFINITE.E4M3.F32.PACK_AB_MERGE_C R11, RZ, R4, RZ ;  /* 0x00000004ff0b723e */ /* 0x000fe400048070ff */
[----:B------:R-:W-:Y:S01]  /*e0c0*/  F2FP.SATFINITE.E4M3.F32.PACK_AB_MERGE_C R5, RZ, R5, RZ ;  /* 0x00000005ff05723e */ /* 0x000fe200048070ff */
[----:B------:R0:W-:Y:S04]  /*e0d0*/  @!P5 STG.E.U8 desc[UR16][R26.64+0xf1], R7 ;  /* 0x0000f1071a00d986 */ /* 0x0001e8000c101110 */
[----:B------:R0:W-:Y:S04]  /*e0e0*/  @!P4 STG.E.U8 desc[UR16][R24.64+0xf8], R9 ;  /* 0x0000f8091800c986 */ /* 0x0001e8000c101110 */
[----:B------:R0:W-:Y:S04]  /*e0f0*/  @!P1 STG.E.U8 desc[UR16][R24.64+0xf9], R3 ;  /* 0x0000f90318009986 */ /* 0x0001e8000c101110 */
[----:B------:R0:W-:Y:S04]  /*e100*/  @!P6 STG.E.U8 desc[UR16][R26.64+0xf8], R11 ;  /* 0x0000f80b1a00e986 */ /* 0x0001e8000c101110 */
[----:B------:R0:W-:Y:S02]  /*e110*/  @!P0 STG.E.U8 desc[UR16][R26.64+0xf9], R5 ;  /* 0x0000f9051a008986 */ /* 0x0001e4000c101110 */
.L_x_289:
[----:B------:R-:W-:Y:S05]  /*e120*/  BSYNC B0 ;  /* 0x0000000000007941 */ /* 0x000fea0003800000 */
.L_x_31:
[----:B0-----:R-:W2:Y:S04]  /*e130*/  LDL.LU R3, [R1+0x78] ;  /* 0x0000780001037983 */ /* 0x001ea80000300800 */
[----:B-----5:R-:W2:Y:S01]  /*e140*/  LDL.LU R2, [R1+0x7c] ;  /* 0x00007c0001027983 */ /* 0x020ea20000300800 */
[----:B------:R-:W-:Y:S01]  /*e150*/  ULDC UR6, c[0x0][0xc] ;  /* 0x0000030000067ab9 */ /* 0x000fe20000000800 */
[----:B------:R-:W-:Y:S01]  /*e160*/  ULDC UR7, c[0x0][0x10] ;  /* 0x0000040000077ab9 */ /* 0x000fe20000000800 */
[----:B------:R-:W2:Y:S01]  /*e170*/  LDC R5, c[0x0][0x14] ;  /* 0x00000500ff057b82 */ /* 0x000ea20000000800 */
[----:B------:R-:W-:Y:S01]  /*e180*/  UIMAD.WIDE.U32 UR6, UR6, UR7, URZ ;  /* 0x00000007060672a5 */ /* 0x000fe2000f8e003f */
[----:B------:R-:W-:Y:S01]  /*e190*/  PRMT R0, RZ, 0x7610, R0 ;  /* 0x00007610ff007816 */ /* 0x000fe20000000000 */
[----:B------:R-:W-:-:S04]  /*e1a0*/  UMOV UR22, 0xffffffff ;  /* 0xffffffff00167882 */ /* 0x000fc80000000000 */
[----:B--2---:R-:W-:-:S04]  /*e1b0*/  IMAD.WIDE.U32 R2, R5, UR6, R2 ;  /* 0x0000000605027c25 */ /* 0x004fc8000f8e0002 */
[----:B------:R-:W-:Y:S01]  /*e1c0*/  IMAD R5, R5, UR7, RZ ;  /* 0x0000000705057c24 */ /* 0x000fe2000f8e02ff */
[----:B------:R-:W-:Y:S01]  /*e1d0*/  ULDC.64 UR6, c[0x0][0x650] ;  /* 0x0001940000067ab9 */ /* 0x000fe20000000a00 */
[----:B------:R-:W-:Y:S01]  /*e1e0*/  IMAD.MOV.U32 R19, RZ, RZ, R2 ;  /* 0x000000ffff137224 */ /* 0x000fe200078e0002 */
[----:B------:R-:W-:Y:S01]  /*e1f0*/  ISETP.GE.U32.AND P0, PT, R2, UR6, PT ;  /* 0x0000000602007c0c */ /* 0x000fe2000bf06070 */
[----:B------:R-:W-:Y:S02]  /*e200*/  IMAD.IADD R22, R3, 0x1, R5 ;  /* 0x0000000103167824 */ /* 0x000fe400078e0205 */
[----:B------:R-:W-:-:S03]  /*e210*/  IMAD.MOV.U32 R2, RZ, RZ, -0x1 ;  /* 0xffffffffff027424 */ /* 0x000fc600078e00ff */
[----:B------:R0:W-:Y:S01]  /*e220*/  STL [R1+0x78], R22 ;  /* 0x0000781601007387 */ /* 0x0001e20000100800 */
[----:B------:R-:W-:-:S03]  /*e230*/  ISETP.GE.U32.AND.EX P0, PT, R22, UR7, PT, P0 ;  /* 0x0000000716007c0c */ /* 0x000fc6000bf06100 */
[----:B------:R0:W-:Y:S04]  /*e240*/  STL [R1+0x7c], R19 ;  /* 0x00007c1301007387 */ /* 0x0001e80000100800 */
[----:B------:R0:W-:Y:S06]  /*e250*/  STL [R1+0x80], R2 ;  /* 0x0000800201007387 */ /* 0x0001ec0000100800 */
[----:B------:R-:W-:Y:S05]  /*e260*/  @P0 BRA `(.L_x_290) ;  /* 0x00000004006c0947 */ /* 0x000fea0003800000 */
[----:B------:R-:W2:Y:S01]  /*e270*/  S2R R14, SR_CTAID.X ;  /* 0x00000000000e7919 */ /* 0x000ea20000002500 */
[----:B------:R-:W5:Y:S01]  /*e280*/  LDC.64 R8, c[0x0][0x628] ;  /* 0x00018a00ff087b82 */ /* 0x000f620000000a00 */
[----:B------:R-:W-:Y:S01]  /*e290*/  ULDC UR6, c[0x0][0x150] ;  /* 0x0000540000067ab9 */ /* 0x000fe20000000800 */
[----:B------:R-:W-:Y:S01]  /*e2a0*/  IMAD.MOV.U32 R6, RZ, RZ, R19 ;  /* 0x000000ffff067224 */ /* 0x000fe200078e0013 */
[----:B------:R-:W0:Y:S01]  /*e2b0*/  S2R R16, SR_CTAID.Y ;  /* 0x0000000000107919 */ /* 0x000e220000002600 */
[----:B------:R-:W-:-:S04]  /*e2c0*/  IMAD.MOV.U32 R7, RZ, RZ, R22 ;  /* 0x000000ffff077224 */ /* 0x000fc800078e0016 */
[----:B------:R-:W0:Y:S08]  /*e2d0*/  LDC R17, c[0x0][0x144] ;  /* 0x00005100ff117b82 */ /* 0x000e300000000800 */
[----:B------:R-:W0:Y:S08]  /*e2e0*/  LDC R10, c[0x0][0x630] ;  /* 0x00018c00ff0a7b82 */ /* 0x000e300000000800 */
[----:B------:R-:W0:Y:S01]  /*e2f0*/  LDC.64 R12, c[0x0][0x620] ;  /* 0x00018800ff0c7b82 */ /* 0x000e220000000a00 */
[----:B-----5:R-:W-:-:S04]  /*e300*/  ISETP.NE.U32.AND P0, PT, R8, RZ, PT ;  /* 0x000000ff0800720c */ /* 0x020fc80003f05070 */
[----:B------:R-:W-:Y:S02]  /*e310*/  ISETP.NE.AND.EX P0, PT, R9, RZ, PT, P0 ;  /* 0x000000ff0900720c */ /* 0x000fe40003f05300 */
[----:B--2---:R-:W-:-:S05]  /*e320*/  I2FP.F32.U32 R0, R14 ;  /* 0x0000000e00007245 */ /* 0x004fca0000201000 */
[----:B------:R-:W-:-:S04]  /*e330*/  FMUL R0, R0, UR6 ;  /* 0x0000000600007c20 */ /* 0x000fc80008400000 */
[----:B------:R2:W0:Y:S02]  /*e340*/  F2I.U32.TRUNC.NTZ R15, R0 ;  /* 0x00000000000f7305 */ /* 0x000424000020f000 */
[----:B------:R-:W-:Y:S05]  /*e350*/  @!P0 BRA `(.L_x_291) ;  /* 0x0000000000288947 */ /* 0x000fea0003800000 */
[----:B--2---:R-:W2:Y:S02]  /*e360*/  LDC R0, c[0x0][0x634] ;  /* 0x00018d00ff007b82 */ /* 0x004ea40000000800 */
[----:B--2---:R-:W-:-:S05]  /*e370*/  IADD3 R7, P0, R19, R0, RZ ;  /* 0x0000000013077210 */ /* 0x004fca0007f1e0ff */
[----:B------:R-:W-:-:S04]  /*e380*/  IMAD.X R11, RZ, RZ, R22, P0 ;  /* 0x000000ffff0b7224 */ /* 0x000fc800000e0616 */
[----:B0-----:R-:W-:-:S04]  /*e390*/  IMAD.WIDE.U32 R2, R11, R8, RZ ;  /* 0x000000080b027225 */ /* 0x001fc800078e00ff */
[----:B------:R-:W-:-:S04]  /*e3a0*/  IMAD.WIDE.U32 R4, P0, R7, R9, R2 ;  /* 0x0000000907047225 */ /* 0x000fc80007800002 */
[----:B------:R-:W-:-:S04]  /*e3b0*/  IMAD.WIDE.U32 R2, R7, R8, RZ ;  /* 0x0000000807027225 */ /* 0x000fc800078e00ff */
[----:B------:R-:W-:Y:S01]  /*e3c0*/  IMAD.X R7, RZ, RZ, RZ, P0 ;  /* 0x000000ffff077224 */ /* 0x000fe200000e06ff */
[----:B------:R-:W-:Y:S01]  /*e3d0*/  IADD3 RZ, P0, R3, R4, RZ ;  /* 0x0000000403ff7210 */ /* 0x000fe20007f1e0ff */
[----:B------:R-:W-:-:S04]  /*e3e0*/  IMAD.MOV.U32 R6, RZ, RZ, R5 ;  /* 0x000000ffff067224 */ /* 0x000fc800078e0005 */
[----:B------:R-:W-:-:S08]  /*e3f0*/  IMAD.WIDE.U32.X R6, R11, R9, R6, P0 ;  /* 0x000000090b067225 */ /* 0x000fd000000e0406 */
.L_x_291:
[-CC-:B0-----:R-:W-:Y:S01]  /*e400*/  SHF.R.U64 R24, R6, R10.reuse, R7.reuse ;  /* 0x0000000a06187219 */ /* 0x181fe20000001207 */
[----:B------:R-:W0:Y:S01]  /*e410*/  LDC.64 R20, c[0x0][0x640] ;  /* 0x00019000ff147b82 */ /* 0x000e220000000a00 */
[----:B--2---:R-:W-:Y:S01]  /*e420*/  SHF.R.U32.HI R0, RZ, R10, R7 ;  /* 0x0000000aff007219 */ /* 0x004fe20000011607 */
[----:B------:R-:W-:Y:S01]  /*e430*/  IMAD.MOV.U32 R2, RZ, RZ, R19 ;  /* 0x000000ffff027224 */ /* 0x000fe200078e0013 */
[----:B------:R-:W-:Y:S01]  /*e440*/  IADD3 R5, P0, RZ, -R24, RZ ;  /* 0x80000018ff057210 */ /* 0x000fe20007f1e0ff */
[----:B------:R-:W-:Y:S01]  /*e450*/  IMAD.MOV R15, RZ, RZ, -R15 ;  /* 0x000000ffff0f7224 */ /* 0x000fe200078e0a0f */
[----:B------:R-:W-:Y:S01]  /*e460*/  ULDC UR6, c[0x0][0x154] ;  /* 0x0000550000067ab9 */ /* 0x000fe20000000800 */
[----:B------:R-:W-:Y:S02]  /*e470*/  IMAD.MOV.U32 R7, RZ, RZ, 0x1 ;  /* 0x00000001ff077424 */ /* 0x000fe400078e00ff */
[----:B------:R-:W2:Y:S01]  /*e480*/  LDC R4, c[0x0][0x618] ;  /* 0x00018600ff047b82 */ /* 0x000ea20000000800 */
[----:B------:R-:W-:-:S02]  /*e490*/  IMAD.X R3, RZ, RZ, ~R0, P0 ;  /* 0x000000ffff037224 */ /* 0x000fc400000e0e00 */
[----:B------:R-:W-:Y:S02]  /*e4a0*/  IMAD R15, R17, R15, R14 ;  /* 0x0000000f110f7224 */ /* 0x000fe400078e020e */
[-C--:B------:R-:W-:Y:S02]  /*e4b0*/  IMAD R0, R3, R12.reuse, RZ ;  /* 0x0000000c03007224 */ /* 0x080fe400078e02ff */
[----:B------:R-:W-:Y:S01]  /*e4c0*/  IMAD.MOV.U32 R3, RZ, RZ, R22 ;  /* 0x000000ffff037224 */ /* 0x000fe200078e0016 */
[----:B------:R-:W5:Y:S01]  /*e4d0*/  LDC R6, c[0x0][0x608] ;  /* 0x00018200ff067b82 */ /* 0x000f620000000800 */
[----:B------:R-:W-:-:S04]  /*e4e0*/  IMAD.WIDE.U32 R2, R5, R12, R2 ;  /* 0x0000000c05027225 */ /* 0x000fc800078e0002 */
[----:B------:R-:W-:-:S03]  /*e4f0*/  IMAD R5, R5, R13, R0 ;  /* 0x0000000d05057224 */ /* 0x000fc600078e0200 */
[----:B------:R-:W1:Y:S01]  /*e500*/  LDC R18, c[0x0][0x658] ;  /* 0x00019600ff127b82 */ /* 0x000e620000000800 */
[----:B------:R-:W-:Y:S01]  /*e510*/  I2FP.F32.U32 R0, R16 ;  /* 0x0000001000007245 */ /* 0x000fe20000201000 */
[----:B------:R-:W-:Y:S01]  /*e520*/  IMAD.IADD R3, R3, 0x1, R5 ;  /* 0x0000000103037824 */ /* 0x000fe200078e0205 */
[----:B0-----:R-:W-:Y:S01]  /*e530*/  ISETP.NE.U32.AND P0, PT, R20, RZ, PT ;  /* 0x000000ff1400720c */ /* 0x001fe20003f05070 */
[----:B------:R-:W-:Y:S02]  /*e540*/  IMAD.MOV.U32 R5, RZ, RZ, -0x1 ;  /* 0xffffffffff057424 */ /* 0x000fe400078e00ff */
[----:B------:R-:W-:Y:S02]  /*e550*/  FMUL R0, R0, UR6 ;  /* 0x0000000600007c20 */ /* 0x000fe40008400000 */
[----:B------:R-:W0:Y:S01]  /*e560*/  LDC R13, c[0x0][0x148] ;  /* 0x00005200ff0d7b82 */ /* 0x000e220000000800 */
[----:B--2---:R-:W-:Y:S01]  /*e570*/  SHF.R.U64 R10, R2, R4, R3 ;  /* 0x00000004020a7219 */ /* 0x004fe20000001203 */
[----:B------:R2:W0:Y:S01]  /*e580*/  F2I.U32.TRUNC.NTZ R12, R0 ;  /* 0x00000000000c7305 */ /* 0x000422000020f000 */
[----:B------:R-:W-:-:S02]  /*e590*/  ISETP.NE.AND.EX P0, PT, R21, RZ, PT, P0 ;  /* 0x000000ff1500720c */ /* 0x000fc40003f05300 */
[----:B------:R-:W-:-:S03]  /*e5a0*/  SHF.R.U32.HI R3, RZ, R4, R3 ;  /* 0x00000004ff037219 */ /* 0x000fc60000011603 */
[----:B------:R-:W0:Y:S01]  /*e5b0*/  LDC R14, c[0x0][0x600] ;  /* 0x00018000ff0e7b82 */ /* 0x000e220000000800 */
[-CC-:B-----5:R-:W-:Y:S02]  /*e5c0*/  SHF.R.U64 R8, R10, R6.reuse, R3.reuse ;  /* 0x000000060a087219 */ /* 0x1a0fe40000001203 */
[----:B------:R-:W-:-:S05]  /*e5d0*/  SHF.R.U32.HI R3, RZ, R6, R3 ;  /* 0x00000006ff037219 */ /* 0x000fca0000011603 */
[----:B------:R-:W0:Y:S01]  /*e5e0*/  LDC R19, c[0x0][0x648] ;  /* 0x00019200ff137b82 */ /* 0x000e220000000800 */
[-CC-:B-1----:R-:W-:Y:S02]  /*e5f0*/  SHF.R.U64 R11, R8, R18.reuse, R3.reuse ;  /* 0x00000012080b7219 */ /* 0x182fe40000001203 */
[-C--:B------:R-:W-:Y:S02]  /*e600*/  SHF.L.U32 R5, R5, R18.reuse, RZ ;  /* 0x0000001205057219 */ /* 0x080fe400000006ff */
[-C--:B------:R-:W-:Y:S01]  /*e610*/  SHF.R.U32.HI R3, RZ, R18.reuse, R3 ;  /* 0x00000012ff037219 */ /* 0x080fe20000011603 */
[----:B------:R-:W-:Y:S01]  /*e620*/  IMAD.MOV.U32 R2, RZ, RZ, R11 ;  /* 0x000000ffff027224 */ /* 0x000fe200078e000b */
[----:B------:R-:W-:Y:S01]  /*e630*/  SHF.L.U32 R34, R7, R18, RZ ;  /* 0x0000001207227219 */ /* 0x000fe200000006ff */
[----:B------:R-:W1:Y:S01]  /*e640*/  LDC R22, c[0x0][0x638] ;  /* 0x00018e00ff167b82 */ /* 0x000e620000000800 */
[----:B------:R-:W-:-:S07]  /*e650*/  LOP3.LUT R17, RZ, R5, RZ, 0x33, !PT ;  /* 0x00000005ff117212 */ /* 0x000fce00078e33ff */
[----:B------:R-:W0:Y:S01]  /*e660*/  LDC R23, c[0x0][0x610] ;  /* 0x00018400ff177b82 */ /* 0x000e220000000800 */
[----:B--2---:R-:W-:Y:S05]  /*e670*/  @!P0 BRA `(.L_x_292) ;  /* 0x0000000000288947 */ /* 0x004fea0003800000 */
[----:B------:R-:W2:Y:S02]  /*e680*/  LDC R0, c[0x0][0x64c] ;  /* 0x00019300ff007b82 */ /* 0x000ea40000000800 */
[----:B--2---:R-:W-:-:S05]  /*e690*/  IADD3 R7, P0, R11, R0, RZ ;  /* 0x000000000b077210 */ /* 0x004fca0007f1e0ff */
        /* <DEDUP_REMOVED lines=8> */
.L_x_292:
[----:B0-----:R-:W-:Y:S01]  /*e720*/  SHF.R.U64 R0, R2, R19, R3 ;  /* 0x0000001302007219 */ /* 0x001fe20000001203 */
[----:B------:R-:W-:Y:S01]  /*e730*/  VIADD R3, R14, 0xffffffff ;  /* 0xffffffff0e037836 */ /* 0x000fe20000000000 */
[----:B------:R-:W-:Y:S01]  /*e740*/  LOP3.LUT R5, R8, R17, RZ, 0xc0, !PT ;  /* 0x0000001108057212 */ /* 0x000fe200078ec0ff */
[----:B------:R-:W-:Y:S01]  /*e750*/  IMAD.MOV R12, RZ, RZ, -R12 ;  /* 0x000000ffff0c7224 */ /* 0x000fe200078e0a0c */
[----:B------:R-:W-:Y:S01]  /*e760*/  R2UR UR22, R24 ;  /* 0x00000000181672ca */ /* 0x000fe200000e0000 */
[----:B------:R-:W-:Y:S01]  /*e770*/  IMAD.MOV R2, RZ, RZ, -R0 ;  /* 0x000000ffff027224 */ /* 0x000fe200078e0a00 */
[----:B------:R-:W-:Y:S01]  /*e780*/  LOP3.LUT R3, R10, R3, RZ, 0xc0, !PT ;  /* 0x000000030a037212 */ /* 0x000fe200078ec0ff */
[----:B------:R-:W-:Y:S02]  /*e790*/  IMAD R34, R34, R0, R5 ;  /* 0x0000000022227224 */ /* 0x000fe400078e0205 */
[----:B------:R-:W-:Y:S02]  /*e7a0*/  @P2 IMAD R15, R13, R12, R16 ;  /* 0x0000000c0d0f2224 */ /* 0x000fe400078e0210 */
[----:B-1----:R-:W-:-:S02]  /*e7b0*/  IMAD R0, R2, R22, R11 ;  /* 0x0000001602007224 */ /* 0x002fc400078e020b */
[----:B------:R-:W-:Y:S02]  /*e7c0*/  IMAD R34, R34, R23, R15 ;  /* 0x0000001722227224 */ /* 0x000fe400078e020f */
[----:B------:R-:W-:Y:S02]  /*e7d0*/  IMAD R3, R0, R14, R3 ;  /* 0x0000000e00037224 */ /* 0x000fe400078e0203 */
[----:B------:R-:W-:-:S03]  /*e7e0*/  IMAD.MOV.U32 R0, RZ, RZ, 0x1 ;  /* 0x00000001ff007424 */ /* 0x000fc600078e00ff */
[----:B------:R-:W-:Y:S02]  /*e7f0*/  SEL R2, R3, R34, !P2 ;  /* 0x0000002203027207 */ /* 0x000fe40005000000 */
[----:B------:R-:W-:-:S03]  /*e800*/  SEL R34, R34, R3, !P2 ;  /* 0x0000000322227207 */ /* 0x000fc60005000000 */
[----:B------:R2:W-:Y:S04]  /*e810*/  STL [R1+0x80], R2 ;  /* 0x0000800201007387 */ /* 0x0005e80000100800 */
.L_x_290:
[----:B------:R0:W-:Y:S01]  /*e820*/  STL [R1+0x84], R34 ;  /* 0x0000842201007387 */ /* 0x0001e20000100800 */
[----:B------:R-:W-:-:S13]  /*e830*/  LOP3.LUT P0, RZ, R0, 0xff, RZ, 0xc0, !PT ;  /* 0x000000ff00ff7812 */ /* 0x000fda000780c0ff */
[----:B0-----:R-:W-:Y:S05]  /*e840*/  @P0 BRA `(.L_x_293) ;  /* 0xffffff2400ec0947 */ /* 0x001fea000383ffff */
[----:B------:R-:W-:Y:S05]  /*e850*/  EXIT ;  /* 0x000000000000794d */ /* 0x000fea0003800000 */
.L_x_3:
[----:B------:R-:W2:Y:S01]  /*e860*/  LDL R16, [R1+0x7c] ;  /* 0x00007c0001107983 */ /* 0x000ea20000100800 */
[----:B------:R-:W-:-:S03]  /*e870*/  ULDC.64 UR4, c[0x0][0x650] ;  /* 0x0001940000047ab9 */ /* 0x000fc60000000a00 */
[----:B------:R-:W3:Y:S01]  /*e880*/  LDL R17, [R1+0x78] ;  /* 0x0000780001117983 */ /* 0x000ee20000100800 */
[----:B------:R-:W-:Y:S01]  /*e890*/  PRMT R4, RZ, 0x7610, R4 ;  /* 0x00007610ff047816 */ /* 0x000fe20000000004 */
[----:B------:R-:W-:Y:S02]  /*e8a0*/  IMAD.MOV.U32 R5, RZ, RZ, -0x1 ;  /* 0xffffffffff057424 */ /* 0x000fe400078e00ff */
[----:B------:R-:W-:Y:S02]  /*e8b0*/  IMAD.MOV.U32 R6, RZ, RZ, -0x1 ;  /* 0xffffffffff067424 */ /* 0x000fe400078e00ff */
[----:B------:R-:W-:Y:S01]  /*e8c0*/  IMAD.MOV.U32 R11, RZ, RZ, -0x1 ;  /* 0xffffffffff0b7424 */ /* 0x000fe200078e00ff */
[----:B--2---:R-:W-:-:S04]  /*e8d0*/  ISETP.GE.U32.AND P0, PT, R16, UR4, PT ;  /* 0x0000000410007c0c */ /* 0x004fc8000bf06070 */
[----:B---3--:R-:W-:-:S13]  /*e8e0*/  ISETP.GE.U32.AND.EX P0, PT, R17, UR5, PT, P0 ;  /* 0x0000000511007c0c */ /* 0x008fda000bf06100 */
[----:B------:R-:W-:Y:S05]  /*e8f0*/  @P0 BRA `(.L_x_294) ;  /* 0x00000004005c0947 */ /* 0x000fea0003800000 */
        /* <DEDUP_REMOVED lines=18> */
.L_x_295:
[-CC-:B------:R-:W-:Y:S01]  /*ea20*/  SHF.R.U64 R11, R8, R12.reuse, R9.reuse ;  /* 0x0000000c080b7219 */ /* 0x180fe20000001209 */
[----:B------:R-:W0:Y:S01]  /*ea30*/  LDC.64 R20, c[0x0][0x640] ;  /* 0x00019000ff147b82 */ /* 0x000e220000000a00 */
[----:B------:R-:W-:Y:S01]  /*ea40*/  SHF.R.U32.HI R3, RZ, R12, R9 ;  /* 0x0000000cff037219 */ /* 0x000fe20000011609 */
[----:B------:R-:W-:Y:S01]  /*ea50*/  ULDC UR4, c[0x0][0x150] ;  /* 0x0000540000047ab9 */ /* 0x000fe20000000800 */
[----:B------:R-:W-:Y:S01]  /*ea60*/  IADD3 R7, P0, RZ, -R11, RZ ;  /* 0x8000000bff077210 */ /* 0x000fe20007f1e0ff */
[----:B------:R-:W-:Y:S01]  /*ea70*/  IMAD.MOV.U32 R4, RZ, RZ, R16 ;  /* 0x000000ffff047224 */ /* 0x000fe200078e0010 */
[----:B------:R-:W-:Y:S01]  /*ea80*/  I2FP.F32.U32 R6, R2 ;  /* 0x0000000200067245 */ /* 0x000fe20000201000 */
[----:B------:R-:W-:Y:S02]  /*ea90*/  IMAD.MOV.U32 R5, RZ, RZ, R17 ;  /* 0x000000ffff057224 */ /* 0x000fe400078e0011 */
[----:B------:R-:W1:Y:S01]  /*eaa0*/  LDC R10, c[0x0][0x618] ;  /* 0x00018600ff0a7b82 */ /* 0x000e620000000800 */
[----:B------:R-:W-:-:S02]  /*eab0*/  IMAD.X R3, RZ, RZ, ~R3, P0 ;  /* 0x000000ffff037224 */ /* 0x000fc400000e0e03 */
[----:B------:R-:W-:Y:S01]  /*eac0*/  FMUL R9, R6, UR4 ;  /* 0x0000000406097c20 */ /* 0x000fe20008400000 */
[----:B------:R-:W-:Y:S01]  /*ead0*/  IMAD.WIDE.U32 R4, R7, R14, R4 ;  /* 0x0000000e07047225 */ /* 0x000fe200078e0004 */
[----:B------:R-:W-:-:S03]  /*eae0*/  ULDC UR4, c[0x0][0x154] ;  /* 0x0000550000047ab9 */ /* 0x000fc60000000800 */
[----:B------:R-:W-:Y:S01]  /*eaf0*/  IMAD R6, R3, R14, RZ ;  /* 0x0000000e03067224 */ /* 0x000fe200078e02ff */
[----:B------:R-:W2:Y:S01]  /*eb00*/  LDC R13, c[0x0][0x144] ;  /* 0x00005100ff0d7b82 */ /* 0x000ea20000000800 */
[----:B------:R-:W3:Y:S02]  /*eb10*/  F2I.U32.TRUNC.NTZ R9, R9 ;  /* 0x0000000900097305 */ /* 0x000ee4000020f000 */
[----:B------:R-:W-:Y:S02]  /*eb20*/  IMAD R3, R7, R15, R6 ;  /* 0x0000000f07037224 */ /* 0x000fe400078e0206 */
[----:B------:R-:W-:Y:S02]  /*eb30*/  IMAD.MOV.U32 R6, RZ, RZ, -0x1 ;  /* 0xffffffffff067424 */ /* 0x000fe400078e00ff */
[----:B------:R-:W-:Y:S01]  /*eb40*/  IMAD.IADD R3, R5, 0x1, R3 ;  /* 0x0000000105037824 */ /* 0x000fe200078e0203 */
[----:B------:R-:W4:Y:S01]  /*eb50*/  LDC R12, c[0x0][0x608] ;  /* 0x00018200ff0c7b82 */ /* 0x000f220000000800 */
[----:B------:R-:W-:-:S02]  /*eb60*/  I2FP.F32.U32 R5, R0 ;  /* 0x0000000000057245 */ /* 0x000fc40000201000 */
[----:B0-----:R-:W-:-:S03]  /*eb70*/  ISETP.NE.U32.AND P0, PT, R20, RZ, PT ;  /* 0x000000ff1400720c */ /* 0x001fc60003f05070 */
[----:B------:R-:W-:Y:S01]  /*eb80*/  FMUL R5, R5, UR4 ;  /* 0x0000000405057c20 */ /* 0x000fe20008400000 */
[----:B------:R-:W-:Y:S01]  /*eb90*/  ISETP.NE.AND.EX P0, PT, R21, RZ, PT, P0 ;  /* 0x000000ff1500720c */ /* 0x000fe20003f05300 */
[----:B------:R-:W0:Y:S01]  /*eba0*/  LDC R7, c[0x0][0x658] ;  /* 0x00019600ff077b82 */ /* 0x000e220000000800 */
[-C--:B-1----:R-:W-:Y:S01]  /*ebb0*/  SHF.R.U64 R8, R4, R10.reuse, R3 ;  /* 0x0000000a04087219 */ /* 0x082fe20000001203 */
[----:B---3--:R-:W-:Y:S01]  /*ebc0*/  IMAD.MOV R4, RZ, RZ, -R9 ;  /* 0x000000ffff047224 */ /* 0x008fe200078e0a09 */
[----:B------:R-:W-:Y:S02]  /*ebd0*/  SHF.R.U32.HI R3, RZ, R10, R3 ;  /* 0x0000000aff037219 */ /* 0x000fe40000011603 */
[----:B------:R1:W3:Y:S03]  /*ebe0*/  F2I.U32.TRUNC.NTZ R10, R5 ;  /* 0x00000005000a7305 */ /* 0x0002e6000020f000 */
[----:B------:R-:W1:Y:S01]  /*ebf0*/  LDC R17, c[0x0][0x148] ;  /* 0x00005200ff117b82 */ /* 0x000e620000000800 */
[----:B--2---:R-:W-:-:S02]  /*ec00*/  IMAD R19, R13, R4, R2 ;  /* 0x000000040d137224 */ /* 0x004fc400078e0202 */
[----:B------:R-:W-:-:S05]  /*ec10*/  IMAD.MOV.U32 R4, RZ, RZ, 0x1 ;  /* 0x00000001ff047424 */ /* 0x000fca00078e00ff */
[----:B------:R-:W2:Y:S01]  /*ec20*/  LDC R14, c[0x0][0x600] ;  /* 0x00018000ff0e7b82 */ /* 0x000ea20000000800 */
[-CC-:B----4-:R-:W-:Y:S02]  /*ec30*/  SHF.R.U64 R13, R8, R12.reuse, R3.reuse ;  /* 0x0000000c080d7219 */ /* 0x190fe40000001203 */
[----:B------:R-:W-:-:S05]  /*ec40*/  SHF.R.U32.HI R2, RZ, R12, R3 ;  /* 0x0000000cff027219 */ /* 0x000fca0000011603 */
[----:B------:R-:W4:Y:S01]  /*ec50*/  LDC R16, c[0x0][0x648] ;  /* 0x00019200ff107b82 */ /* 0x000f220000000800 */
[-CC-:B0-----:R-:W-:Y:S02]  /*ec60*/  SHF.R.U64 R15, R13, R7.reuse, R2.reuse ;  /* 0x000000070d0f7219 */ /* 0x181fe40000001202 */
[-C--:B------:R-:W-:Y:S02]  /*ec70*/  SHF.L.U32 R6, R6, R7.reuse, RZ ;  /* 0x0000000706067219 */ /* 0x080fe400000006ff */
[-C--:B------:R-:W-:Y:S01]  /*ec80*/  SHF.R.U32.HI R3, RZ, R7.reuse, R2 ;  /* 0x00000007ff037219 */ /* 0x080fe20000011602 */
[----:B------:R-:W-:Y:S01]  /*ec90*/  IMAD.MOV.U32 R2, RZ, RZ, R15 ;  /* 0x000000ffff027224 */ /* 0x000fe200078e000f */
[----:B------:R-:W-:Y:S01]  /*eca0*/  SHF.L.U32 R12, R4, R7, RZ ;  /* 0x00000007040c7219 */ /* 0x000fe200000006ff */
[----:B------:R-:W0:Y:S01]  /*ecb0*/  LDC R18, c[0x0][0x638] ;  /* 0x00018e00ff127b82 */ /* 0x000e220000000800 */
[----:B------:R-:W-:-:S07]  /*ecc0*/  LOP3.LUT R22, RZ, R6, RZ, 0x33, !PT ;  /* 0x00000006ff167212 */ /* 0x000fce00078e33ff */
        /* <DEDUP_REMOVED lines=12> */
.L_x_296:
[----:B----4-:R-:W-:Y:S01]  /*ed90*/  SHF.R.U64 R3, R2, R16, R3 ;  /* 0x0000001002037219 */ /* 0x010fe20000001203 */
[----:B--2---:R-:W-:Y:S01]  /*eda0*/  VIADD R5, R14, 0xffffffff ;  /* 0xffffffff0e057836 */ /* 0x004fe20000000000 */
[----:B------:R-:W-:Y:S01]  /*edb0*/  LOP3.LUT R2, R13, R22, RZ, 0xc0, !PT ;  /* 0x000000160d027212 */ /* 0x000fe200078ec0ff */
[----:B------:R-:W-:Y:S02]  /*edc0*/  IMAD.MOV R10, RZ, RZ, -R10 ;  /* 0x000000ffff0a7224 */ /* 0x000fe400078e0a0a */
[----:B------:R-:W-:Y:S02]  /*edd0*/  IMAD.MOV R4, RZ, RZ, -R3 ;  /* 0x000000ffff047224 */ /* 0x000fe400078e0a03 */
[----:B------:R-:W-:Y:S01]  /*ede0*/  IMAD R2, R12, R3, R2 ;  /* 0x000000030c027224 */ /* 0x000fe200078e0202 */
[----:B------:R-:W-:Y:S01]  /*edf0*/  LOP3.LUT R3, R8, R5, RZ, 0xc0, !PT ;  /* 0x0000000508037212 */ /* 0x000fe200078ec0ff */
[----:B------:R-:W-:Y:S02]  /*ee00*/  @P2 IMAD R19, R17, R10, R0 ;  /* 0x0000000a11132224 */ /* 0x000fe400078e0200 */
[----:B0-----:R-:W-:-:S02]  /*ee10*/  IMAD R0, R4, R18, R15 ;  /* 0x0000001204007224 */ /* 0x001fc400078e020f */
[----:B------:R-:W-:Y:S02]  /*ee20*/  IMAD R5, R2, R23, R19 ;  /* 0x0000001702057224 */ /* 0x000fe400078e0213 */
[----:B------:R-:W-:Y:S02]  /*ee30*/  IMAD R0, R0, R14, R3 ;  /* 0x0000000e00007224 */ /* 0x000fe400078e0203 */
[----:B------:R-:W-:-:S03]  /*ee40*/  IMAD.MOV.U32 R4, RZ, RZ, 0x1 ;  /* 0x00000001ff047424 */ /* 0x000fc600078e00ff */
[----:B------:R-:W-:Y:S02]  /*ee50*/  SEL R6, R0, R5, !P2 ;  /* 0x0000000500067207 */ /* 0x000fe40005000000 */
[----:B------:R-:W-:-:S07]  /*ee60*/  SEL R5, R5, R0, !P2 ;  /* 0x0000000005057207 */ /* 0x000fce0005000000 */
.L_x_294:
[----:B------:R-:W-:-:S08]  /*ee70*/  NOP ;  /* 0x0000000000007918 */ /* 0x000fd00000000000 */
[----:B------:R-:W0:-:S00]  /*ee80*/  USETMAXREG.DEALLOC.CTAPOOL 0x28 ;  /* 0x00000028000079c8 */ /* 0x000e0000080e0500 */
[----:B------:R-:W-:-:S13]  /*ee90*/  ISETP.NE.AND P0, PT, RZ, UR8, PT ;  /* 0x00000008ff007c0c */ /* 0x000fda000bf05270 */
[----:B------:R-:W-:Y:S05]  /*eea0*/  @P0 EXIT ;  /* 0x000000000000094d */ /* 0x000fea0003800000 */
[----:B0-----:R-:W-:Y:S01]  /*eeb0*/  LOP3.LUT P0, RZ, R4, 0xff, RZ, 0xc0, !PT ;  /* 0x000000ff04ff7812 */ /* 0x001fe2000780c0ff */
[----:B------:R-:W-:Y:S02]  /*eec0*/  IMAD.MOV.U32 R0, RZ, RZ, 0x1 ;  /* 0x00000001ff007424 */ /* 0x000fe400078e00ff */
[----:B------:R-:W-:-:S10]  /*eed0*/  IMAD.MOV.U32 R8, RZ, RZ, RZ ;  /* 0x000000ffff087224 */ /* 0x000fd400078e00ff */
[----:B------:R-:W-:Y:S05]  /*eee0*/  @!P0 BRA `(.L_x_297) ;  /* 0x0000000c00508947 */ /* 0x000fea0003800000 */
[----:B------:R-:W0:Y:S01]  /*eef0*/  S2R R2, SR_TID.X ;  /* 0x0000000000027919 */ /* 0x000e220000002100 */
[----:B------:R-:W-:Y:S01]  /*ef00*/  ULDC UR4, c[0x0][0x28c] ;  /* 0x0000a30000047ab9 */ /* 0x000fe20000000800 */
[----:B------:R-:W-:Y:S01]  /*ef10*/  ULDC UR6, c[0x0][0x658] ;  /* 0x0001960000067ab9 */ /* 0x000fe20000000800 */
[----:B------:R-:W-:Y:S01]  /*ef20*/  UIADD3 UR10, UR4, 0x3f, URZ ;  /* 0x0000003f040a7890 */ /* 0x000fe2000fffe03f */
[----:B------:R-:W-:Y:S01]  /*ef30*/  BSSY B0, `(.L_x_297) ;  /* 0x00000cf000007945 */ /* 0x000fe20003800000 */
[----:B------:R-:W-:Y:S01]  /*ef40*/  UMOV UR7, 0xffffffff ;  /* 0xffffffff00077882 */ /* 0x000fe20000000000 */
[----:B------:R-:W-:Y:S01]  /*ef50*/  ULDC UR5, c[0x0][0x600] ;  /* 0x0001800000057ab9 */ /* 0x000fe20000000800 */
[----:B------:R-:W-:Y:S01]  /*ef60*/  UMOV UR9, 0x1 ;  /* 0x0000000100097882 */ /* 0x000fe20000000000 */
[----:B------:R-:W-:Y:S01]  /*ef70*/  USHF.L.U32 UR7, UR7, UR6, URZ ;  /* 0x0000000607077299 */ /* 0x000fe2000800063f */
[----:B------:R-:W-:Y:S01]  /*ef80*/  IMAD.MOV.U32 R9, RZ, RZ, 0x1 ;  /* 0x00000001ff097424 */ /* 0x000fe200078e00ff */
[----:B------:R-:W-:Y:S01]  /*ef90*/  UIADD3 UR4, UR5, -0x1, URZ ;  /* 0xffffffff05047890 */ /* 0x000fe2000fffe03f */
[----:B------:R-:W-:Y:S01]  /*efa0*/  IMAD.MOV.U32 R0, RZ, RZ, 0x1 ;  /* 0x00000001ff007424 */ /* 0x000fe200078e00ff */
[----:B------:R-:W-:Y:S01]  /*efb0*/  USHF.R.S32.HI UR11, URZ, 0x1f, UR10 ;  /* 0x0000001f3f0b7899 */ /* 0x000fe2000801140a */
[----:B------:R-:W-:Y:S01]  /*efc0*/  IMAD.MOV.U32 R8, RZ, RZ, RZ ;  /* 0x000000ffff087224 */ /* 0x000fe200078e00ff */
[----:B------:R-:W-:Y:S01]  /*efd0*/  ULDC UR8, c[0x0][0xc] ;  /* 0x0000030000087ab9 */ /* 0x000fe20000000800 */
[----:B------:R-:W-:-:S02]  /*efe0*/  USHF.L.U32 UR5, UR9, UR6, URZ ;  /* 0x0000000609057299 */ /* 0x000fc4000800063f */
[----:B------:R-:W-:Y:S01]  /*eff0*/  ULEA.HI UR11, UR11, UR10, URZ, 0x6 ;  /* 0x0000000a0b0b7291 */ /* 0x000fe2000f8f303f */
[----:B------:R-:W-:Y:S01]  /*f000*/  ULDC UR9, c[0x0][0x10] ;  /* 0x0000040000097ab9 */ /* 0x000fe20000000800 */
[----:B------:R-:W-:Y:S02]  /*f010*/  ULOP3.LUT UR6, URZ, UR7, URZ, 0x33, !UPT ;  /* 0x000000073f067292 */ /* 0x000fe4000f8e333f */
[----:B------:R-:W-:Y:S01]  /*f020*/  UIMAD.WIDE.U32 UR8, UR8, UR9, URZ ;  /* 0x00000009080872a5 */ /* 0x000fe2000f8e003f */
[----:B------:R-:W-:Y:S01]  /*f030*/  ULDC UR7, c[0x0][0x14] ;  /* 0x0000050000077ab9 */ /* 0x000fe20000000800 */
[----:B------:R-:W-:Y:S02]  /*f040*/  USHF.R.S32.HI UR20, URZ, 0x6, UR11 ;  /* 0x000000063f147899 */ /* 0x000fe4000801140b */
[----:B------:R-:W-:Y:S02]  /*f050*/  UIMAD.WIDE.U32 UR22, UR8, UR7, URZ ;  /* 0x00000007081672a5 */ /* 0x000fe4000f8e003f */
[----:B------:R-:W-:-:S02]  /*f060*/  UIMAD UR18, UR9, UR7, URZ ;  /* 0x00000007091272a4 */ /* 0x000fc4000f8e023f */
[----:B------:R-:W-:Y:S01]  /*f070*/  ULOP3.LUT UR26, UR13, 0x2, URZ, 0xfc, !UPT ;  /* 0x000000020d1a7892 */ /* 0x000fe2000f8efc3f */
[C---:B0-----:R-:W-:Y:S01]  /*f080*/  LOP3.LUT P3, RZ, R2.reuse, 0x7f, RZ, 0xc0, !PT ;  /* 0x0000007f02ff7812 */ /* 0x041fe2000786c0ff */
[----:B------:R-:W-:Y:S01]  /*f090*/  UIADD3 UR18, UR23, UR18, URZ ;  /* 0x0000001217127290 */ /* 0x000fe2000fffe03f */
[----:B------:R-:W-:Y:S01]  /*f0a0*/  LOP3.LUT P0, RZ, R2, 0x1f, RZ, 0xc0, !PT ;  /* 0x0000001f02ff7812 */ /* 0x000fe2000780c0ff */
[----:B------:R-:W-:Y:S01]  /*f0b0*/  UIADD3 UR27, UR20, 0x1, URZ ;  /* 0x00000001141b7890 */ /* 0x000fe2000fffe03f */
[----:B------:R-:W-:Y:S02]  /*f0c0*/  ULDC.64 UR24, c[0x0][0x198] ;  /* 0x0000660000187ab9 */ /* 0x000fe40000000a00 */
[----:B------:R-:W-:-:S13]  /*f0d0*/  PLOP3.LUT P0, PT, P0, P3, PT, 0x8a, 0x0 ;  /* 0x000000000000781c */ /* 0x000fda0000707172 */
.L_x_309:
[----:B------:R-:W-:-:S03]  /*f0e0*/  UMOV UR7, 0xffffffff ;  /* 0xffffffff00077882 */ /* 0x000fc60000000000 */
[----:B------:R-:W-:Y:S05]  /*f0f0*/  BRA.DIV UR7, `(.L_x_298) ;  /* 0x0000000e07a47947 */ /* 0x000fea000b800000 */
[----:B------:R-:W-:-:S13]  /*f100*/  ELECT P1, URZ, PT ;  /* 0x00000000003f782f */ /* 0x000fda0003820000 */
.L_x_319:
[----:B------:R-:W0:Y:S01]  /*f110*/  LDC R2, c[0x0][0x28c] ;  /* 0x0000a300ff027b82 */ /* 0x000e220000000800 */
[----:B------:R-:W-:Y:S01]  /*f120*/  BSSY B1, `(.L_x_299) ;  /* 0x0000038000017945 */ /* 0x000fe20003800000 */
[----:B0-----:R-:W-:-:S13]  /*f130*/  ISETP.LT.OR P1, PT, R2, 0x1, !P1 ;  /* 0x000000010200780c */ /* 0x001fda0004f21670 */
[----:B------:R-:W-:Y:S05]  /*f140*/  @P1 BRA `(.L_x_300) ;  /* 0x0000000000d41947 */ /* 0x000fea0003800000 */
[----:B------:R-:W-:Y:S02]  /*f150*/  IMAD.SHL.U32 R6, R6, 0x100, RZ ;  /* 0x0000010006067824 */ /* 0x000fe400078e00ff */
[----:B------:R-:W-:Y:S02]  /*f160*/  IMAD.SHL.U32 R7, R5, 0x80, RZ ;  /* 0x0000008005077824 */ /* 0x000fe400078e00ff */
[----:B------:R-:W-:Y:S02]  /*f170*/  IMAD.MOV.U32 R12, RZ, RZ, RZ ;  /* 0x000000ffff0c7224 */ /* 0x000fe400078e00ff */
[----:B------:R-:W-:Y:S02]  /*f180*/  IMAD.U32 R14, RZ, RZ, UR27 ;  /* 0x0000001bff0e7e24 */ /* 0x000fe4000f8e00ff */
[----:B------:R-:W-:Y:S02]  /*f190*/  IMAD.MOV.U32 R2, RZ, RZ, R0 ;  /* 0x000000ffff027224 */ /* 0x000fe400078e0000 */
[----:B------:R-:W-:-:S07]  /*f1a0*/  IMAD.MOV.U32 R3, RZ, RZ, R8 ;  /* 0x000000ffff037224 */ /* 0x000fce00078e0008 */
.L_x_304:
[----:B------:R-:W0:Y:S01]  /*f1b0*/  S2R R5, SR_CgaCtaId ;  /* 0x0000000000057919 */ /* 0x000e220000008800 */
[----:B------:R-:W-:-:S04]  /*f1c0*/  MOV R4, 0x400 ;  /* 0x0000040000047802 */ /* 0x000fc80000000f00 */
[----:B0-----:R-:W-:Y:S02]  /*f1d0*/  LEA R10, R5, R4, 0x18 ;  /* 0x00000004050a7211 */ /* 0x001fe400078ec0ff */
[----:B------:R-:W-:Y:S01]  /*f1e0*/  SHF.L.U32 R4, R2, 0x1f, RZ ;  /* 0x0000001f02047819 */ /* 0x000fe200000006ff */
[----:B------:R-:W0:Y:S02]  /*f1f0*/  @!P3 LDC R5, c[0x0][0x500] ;  /* 0x00014000ff05bb82 */ /* 0x000e240000000800 */
[----:B------:R-:W-:-:S04]  /*f200*/  IMAD R13, R3, 0x8, R10 ;  /* 0x00000008030d7824 */ /* 0x000fc800078e020a */
[----:B------:R-:W1:Y:S02]  /*f210*/  SYNCS.PHASECHK.TRANS64.TRYWAIT P1, [R13+URZ+0x18], R4 ;  /* 0x000018040d0075a7 */ /* 0x000e64000802017f */
[----:B-1----:R-:W-:Y:S05]  /*f220*/  @!P1 BRA `(.L_x_301) ;  /* 0x0000000c00789947 */ /* 0x002fea0003800000 */
.L_x_320:
[----:B------:R-:W-:Y:S01]  /*f230*/  UPRMT UR7, UR26, 0x9910, URZ ;  /* 0x000099101a077896 */ /* 0x000fe2000800003f */
[----:B0-----:R0:W-:Y:S03]  /*f240*/  @!P3 SYNCS.ARRIVE.TRANS64 RZ, [R13+URZ], R5 ;  /* 0x000000050dffb9a7 */ /* 0x0011e6000800003f */
[----:B------:R-:W-:-:S06]  /*f250*/  UISETP.NE.AND UP0, UPT, UR7, 0x2, UPT ;  /* 0x000000020700788c */ /* 0x000fcc000bf05270 */
[----:B------:R-:W-:-:S13]  /*f260*/  PLOP3.LUT P1, PT, PT, PT, UP0, 0x80, 0x0 ;  /* 0x000000000000781c */ /* 0x000fda0003f2f008 */
[----:B0-----:R-:W-:Y:S05]  /*f270*/  @P1 BRA `(.L_x_302) ;  /* 0x0000000000041947 */ /* 0x001fea0003800000 */
[----:B------:R-:W-:Y:S01]  /*f280*/  BPT.TRAP 0x1 ;  /* 0x000000040000795c */ /* 0x000fe20000300000 */
.L_x_302:
[----:B------:R-:W-:Y:S05]  /*f290*/  @P0 BRA `(.L_x_303) ;  /* 0x0000000000040947 */ /* 0x000fea0003800000 */
[----:B------:R-:W-:Y:S01]  /*f2a0*/  BPT.TRAP 0x1 ;  /* 0x000000040000795c */ /* 0x000fe20000300000 */
.L_x_303:
[--C-:B-1----:R-:W-:Y:S01]  /*f2b0*/  IMAD R4, R3, 0x2000, R10.reuse ;  /* 0x0000200003047824 */ /* 0x102fe200078e020a */
[----:B------:R-:W-:Y:S01]  /*f2c0*/  R2UR UR9, R13 ;  /* 0x000000000d0972ca */ /* 0x000fe200000e0000 */
[----:B------:R-:W-:Y:S01]  /*f2d0*/  IMAD R10, R3, 0x4000, R10 ;  /* 0x00004000030a7824 */ /* 0x000fe200078e020a */
[----:B------:R-:W-:Y:S01]  /*f2e0*/  UIADD3 UR14, UP0, UR24, 0xf0, URZ ;  /* 0x000000f0180e7890 */ /* 0x000fe2000ff1e03f */
[----:B------:R-:W-:Y:S01]  /*f2f0*/  VIADD R14, R14, 0xffffffff ;  /* 0xffffffff0e0e7836 */ /* 0x000fe20000000000 */
[----:B------:R-:W-:Y:S01]  /*f300*/  R2UR UR7, R4 ;  /* 0x00000000040772ca */ /* 0x000fe200000e0000 */
[----:B------:R-:W-:Y:S01]  /*f310*/  UIADD3 UR28, UP1, UR24, 0x1f0, URZ ;  /* 0x000001f0181c7890 */ /* 0x000fe2000ff3e03f */
[----:B------:R-:W-:Y:S01]  /*f320*/  R2UR UR8, R10 ;  /* 0x000000000a0872ca */ /* 0x000fe200000e0000 */
[----:B------:R-:W-:Y:S01]  /*f330*/  UIADD3.X UR15, URZ, UR25, URZ, UP0, !UPT ;  /* 0x000000193f0f7290 */ /* 0x000fe200087fe43f */
[----:B------:R-:W-:Y:S01]  /*f340*/  R2UR UR11, R7 ;  /* 0x00000000070b72ca */ /* 0x000fe200000e0000 */
[----:B------:R-:W-:Y:S01]  /*f350*/  VIADD R3, R3, 0x1 ;  /* 0x0000000103037836 */ /* 0x000fe20000000000 */
[----:B------:R-:W-:Y:S01]  /*f360*/  R2UR UR10, R12 ;  /* 0x000000000c0a72ca */ /* 0x000fe200000e0000 */
[----:B------:R-:W-:Y:S01]  /*f370*/  UIADD3.X UR29, URZ, UR25, URZ, UP1, !UPT ;  /* 0x000000193f1d7290 */ /* 0x000fe20008ffe43f */
[----:B------:R-:W-:Y:S01]  /*f380*/  R2UR UR12, R11 ;  /* 0x000000000b0c72ca */ /* 0x000fe200000e0000 */
[----:B------:R-:W-:Y:S01]  /*f390*/  UMOV UR16, 0x0 ;  /* 0x0000000000107882 */ /* 0x000fe20000000000 */
[----:B------:R-:W-:Y:S01]  /*f3a0*/  R2UR UR21, R6 ;  /* 0x00000000061572ca */ /* 0x000fe200000e0000 */
[----:B------:R-:W-:Y:S01]  /*f3b0*/  UMOV UR17, 0x10000000 ;  /* 0x1000000000117882 */ /* 0x000fe20000000000 */
[----:B------:R-:W-:Y:S01]  /*f3c0*/  ISETP.GT.AND P4, PT, R14, 0x1, PT ;  /* 0x000000010e00780c */ /* 0x000fe20003f84270 */
[----:B------:R-:W-:Y:S01]  /*f3d0*/  UIADD3 UR7, UR7, 0x100, URZ ;  /* 0x0000010007077890 */ /* 0x000fe2000fffe03f */
[----:B------:R-:W-:Y:S01]  /*f3e0*/  ISETP.NE.AND P1, PT, R3, 0x3, PT ;  /* 0x000000030300780c */ /* 0x000fe20003f25270 */
[----:B------:R-:W-:Y:S01]  /*f3f0*/  UIADD3 UR19, UR8, 0x6100, URZ ;  /* 0x0000610008137890 */ /* 0x000fe2000fffe03f */
[----:B------:R-:W-:-:S02]  /*f400*/  VIADD R12, R12, 0x40 ;  /* 0x000000400c0c7836 */ /* 0x000fc40000000000 */
[----:B------:R-:W-:Y:S02]  /*f410*/  SEL R5, RZ, 0x1, P1 ;  /* 0x00000001ff057807 */ /* 0x000fe40000800000 */
[----:B------:R-:W-:Y:S01]  /*f420*/  UMOV UR8, UR7 ;  /* 0x0000000700087c82 */ /* 0x000fe20008000000 */
[----:B------:R-:W-:Y:S01]  /*f430*/  SEL R3, R3, RZ, P1 ;  /* 0x000000ff03037207 */ /* 0x000fe20000800000 */
[----:B------:R0:W-:Y:S01]  /*f440*/  UTMALDG.3D [UR8], [UR14], desc[UR16] ;  /* 0x000010080e0075b4 */ /* 0x0001e20008011000 */
[----:B------:R-:W-:Y:S01]  /*f450*/  LOP3.LUT R2, R2, R5, RZ, 0x3c, !PT ;  /* 0x0000000502027212 */ /* 0x000fe200078e3cff */
[----:B0-----:R-:W-:Y:S01]  /*f460*/  UMOV UR8, UR19 ;  /* 0x0000001300087c82 */ /* 0x001fe20008000000 */
[----:B------:R-:W-:Y:S02]  /*f470*/  UMOV UR11, UR21 ;  /* 0x00000015000b7c82 */ /* 0x000fe40008000000 */
[----:B------:R0:W-:Y:S02]  /*f480*/  UTMALDG.3D [UR8], [UR28], desc[UR16] ;  /* 0x000010081c0075b4 */ /* 0x0001e40008011000 */
[----:B0-----:R-:W-:Y:S05]  /*f490*/  @P4 BRA `(.L_x_304) ;  /* 0xfffffffc00444947 */ /* 0x001fea000383ffff */
.L_x_300:
[----:B------:R-:W-:Y:S05]  /*f4a0*/  BSYNC B1 ;  /* 0x0000000000017941 */ /* 0x000fea0003800000 */
.L_x_299:
[----:B------:R-:W2:Y:S01]  /*f4b0*/  LDL.LU R15, [R1+0x78] ;  /* 0x00007800010f7983 */ /* 0x000ea20000300800 */
[----:B------:R-:W-:Y:S01]  /*f4c0*/  LOP3.LUT P5, RZ, R9, 0xff, RZ, 0xc0, !PT ;  /* 0x000000ff09ff7812 */ /* 0x000fe200078ac0ff */
[----:B------:R-:W-:Y:S01]  /*f4d0*/  VIADD R8, R8, UR20 ;  /* 0x0000001408087c36 */ /* 0x000fe20008000000 */
[----:B------:R-:W-:Y:S01]  /*f4e0*/  ULDC.64 UR8, c[0x0][0x650] ;  /* 0x0001940000087ab9 */ /* 0x000fe20000000a00 */
[----:B------:R-:W3:Y:S01]  /*f4f0*/  LDL.LU R13, [R1+0x7c] ;  /* 0x00007c00010d7983 */ /* 0x000ee20000300800 */
[----:B------:R-:W-:Y:S01]  /*f500*/  IMAD.U32 R5, RZ, RZ, UR20 ;  /* 0x00000014ff057e24 */ /* 0x000fe2000f8e00ff */
[----:B------:R-:W-:Y:S01]  /*f510*/  UISETP.GE.U32.AND UP0, UPT, UR20, 0x3, UPT ;  /* 0x000000031400788c */ /* 0x000fe2000bf06070 */
[----:B------:R-:W-:Y:S01]  /*f520*/  ISETP.GT.U32.AND P1, PT, R8, 0x2, PT ;  /* 0x000000020800780c */ /* 0x000fe20003f24070 */
[----:B------:R-:W-:Y:S01]  /*f530*/  BSSY B1, `(.L_x_305) ;  /* 0x000006c000017945 */ /* 0x000fe20003800000 */
[----:B------:R-:W-:Y:S01]  /*f540*/  IMAD.MOV.U32 R6, RZ, RZ, -0x1 ;  /* 0xffffffffff067424 */ /* 0x000fe200078e00ff */
[----:B------:R-:W-:Y:S01]  /*f550*/  PRMT R9, RZ, 0x7610, R9 ;  /* 0x00007610ff097816 */ /* 0x000fe20000000009 */
[----:B------:R-:W-:Y:S01]  /*f560*/  IMAD.MOV.U32 R11, RZ, RZ, -0x1 ;  /* 0xffffffffff0b7424 */ /* 0x000fe200078e00ff */
[----:B------:R-:W-:-:S02]  /*f570*/  ISETP.LT.U32.AND P1, PT, R5, 0x3, P1 ;  /* 0x000000030500780c */ /* 0x000fc40000f21070 */
[----:B------:R-:W0:Y:S01]  /*f580*/  @P5 S2R R3, SR_CgaCtaId ;  /* 0x0000000000035919 */ /* 0x000e220000008800 */
[----:B------:R-:W-:Y:S02]  /*f590*/  @P5 MOV R2, 0x400 ;  /* 0x0000040000025802 */ /* 0x000fe40000000f00 */
[----:B------:R-:W-:Y:S02]  /*f5a0*/  PLOP3.LUT P4, PT, PT, PT, UP0, 0x80, 0x0 ;  /* 0x000000000000781c */ /* 0x000fe40003f8f008 */
[----:B0-----:R-:W-:Y:S01]  /*f5b0*/  @P5 LEA R4, R3, R2, 0x18 ;  /* 0x0000000203045211 */ /* 0x001fe200078ec0ff */
[----:B------:R-:W-:-:S03]  /*f5c0*/  IMAD.WIDE.U32 R2, R8, -0x55555555, RZ ;  /* 0xaaaaaaab08027825 */ /* 0x000fc600078e00ff */
[----:B------:R0:W-:Y:S02]  /*f5d0*/  @P5 SYNCS.ARRIVE.TRANS64.A1T0 RZ, [R4+URZ+0x48], RZ ;  /* 0x000048ff04ff59a7 */ /* 0x0001e4000810003f */
[----:B------:R-:W-:Y:S02]  /*f5e0*/  SHF.R.U32.HI R5, RZ, 0x1, R3 ;  /* 0x00000001ff057819 */ /* 0x000fe40000011603 */
[----:B------:R-:W-:Y:S02]  /*f5f0*/  SEL R3, RZ, 0x1, !P1 ;  /* 0x00000001ff037807 */ /* 0x000fe40004800000 */
[----:B------:R-:W-:Y:S01]  /*f600*/  PRMT R2, RZ, 0x7610, R2 ;  /* 0x00007610ff027816 */ /* 0x000fe20000000002 */
[----:B------:R-:W-:Y:S01]  /*f610*/  IMAD R8, R5, -0x3, R8 ;  /* 0xfffffffd05087824 */ /* 0x000fe200078e0208 */
[----:B------:R-:W-:-:S04]  /*f620*/  LOP3.LUT R0, R0, R3, RZ, 0x3c, !PT ;  /* 0x0000000300007212 */ /* 0x000fc800078e3cff */
[----:B------:R-:W-:Y:S01]  /*f630*/  @P4 LOP3.LUT R0, R0, 0x1, R5, 0x78, !PT ;  /* 0x0000000100004812 */ /* 0x000fe200078e7805 */
[----:B------:R-:W-:Y:S01]  /*f640*/  IMAD.MOV.U32 R5, RZ, RZ, -0x1 ;  /* 0xffffffffff057424 */ /* 0x000fe200078e00ff */
[----:B---3--:R-:W-:-:S04]  /*f650*/  IADD3 R13, P5, R13, UR22, RZ ;  /* 0x000000160d0d7c10 */ /* 0x008fc8000ffbe0ff */
[----:B--2---:R-:W-:Y:S01]  /*f660*/  IADD3.X R15, R15, UR18, RZ, P5, !PT ;  /* 0x000000120f0f7c10 */ /* 0x004fe2000affe4ff */
[----:B------:R0:W-:Y:S01]  /*f670*/  STL [R1+0x7c], R13 ;  /* 0x00007c0d01007387 */ /* 0x0001e20000100800 */
[----:B------:R-:W-:-:S03]  /*f680*/  ISETP.GE.U32.AND P1, PT, R13, UR8, PT ;  /* 0x000000080d007c0c */ /* 0x000fc6000bf26070 */
[----:B------:R0:W-:Y:S01]  /*f690*/  STL [R1+0x78], R15 ;  /* 0x0000780f01007387 */ /* 0x0001e20000100800 */
[----:B------:R-:W-:-:S13]  /*f6a0*/  ISETP.GE.U32.AND.EX P1, PT, R15, UR9, PT, P1 ;  /* 0x000000090f007c0c */ /* 0x000fda000bf26110 */
[----:B0-----:R-:W-:Y:S05]  /*f6b0*/  @P1 BRA `(.L_x_306) ;  /* 0x00000004004c1947 */ /* 0x001fea0003800000 */
[----:B------:R-:W-:Y:S01]  /*f6c0*/  ULDC.64 UR8, c[0x0][0x628] ;  /* 0x00018a0000087ab9 */ /* 0x000fe20000000a00 */
[----:B------:R-:W0:Y:S01]  /*f6d0*/  S2R R12, SR_CTAID.X ;  /* 0x00000000000c7919 */ /* 0x000e220000002500 */
[----:B------:R-:W-:Y:S01]  /*f6e0*/  ISETP.NE.U32.AND P1, PT, RZ, UR8, PT ;  /* 0x00000008ff007c0c */ /* 0x000fe2000bf25070 */
[----:B------:R-:W-:Y:S01]  /*f6f0*/  ULDC UR10, c[0x0][0x630] ;  /* 0x00018c00000a7ab9 */ /* 0x000fe20000000800 */
[----:B------:R-:W-:Y:S01]  /*f700*/  IMAD.MOV.U32 R2, RZ, RZ, R13 ;  /* 0x000000ffff027224 */ /* 0x000fe200078e000d */
[----:B------:R-:W1:Y:S01]  /*f710*/  S2R R10, SR_CTAID.Y ;  /* 0x00000000000a7919 */ /* 0x000e620000002600 */
[----:B------:R-:W-:Y:S01]  /*f720*/  ISETP.NE.AND.EX P1, PT, RZ, UR9, PT, P1 ;  /* 0x00000009ff007c0c */ /* 0x000fe2000bf25310 */
[----:B------:R-:W-:-:S12]  /*f730*/  IMAD.MOV.U32 R3, RZ, RZ, R15 ;  /* 0x000000ffff037224 */ /* 0x000fd800078e000f */
[----:B------:R-:W-:Y:S05]  /*f740*/  @!P1 BRA `(.L_x_307) ;  /* 0x0000000000289947 */ /* 0x000fea0003800000 */
[----:B------:R-:W-:Y:S02]  /*f750*/  ULDC UR7, c[0x0][0x634] ;  /* 0x00018d0000077ab9 */ /* 0x000fe40000000800 */
[----:B------:R-:W-:-:S05]  /*f760*/  IADD3 R7, P1, R13, UR7, RZ ;  /* 0x000000070d077c10 */ /* 0x000fca000ff3e0ff */
[----:B------:R-:W-:-:S04]  /*f770*/  IMAD.X R11, RZ, RZ, R15, P1 ;  /* 0x000000ffff0b7224 */ /* 0x000fc800008e060f */
[----:B------:R-:W-:-:S04]  /*f780*/  IMAD.WIDE.U32 R4, R11, UR8, RZ ;  /* 0x000000080b047c25 */ /* 0x000fc8000f8e00ff */
[----:B------:R-:W-:-:S04]  /*f790*/  IMAD.WIDE.U32 R4, P1, R7, UR9, R4 ;  /* 0x0000000907047c25 */ /* 0x000fc8000f820004 */
[----:B------:R-:W-:-:S04]  /*f7a0*/  IMAD.WIDE.U32 R6, R7, UR8, RZ ;  /* 0x0000000807067c25 */ /* 0x000fc8000f8e00ff */
[----:B------:R-:W-:Y:S01]  /*f7b0*/  IMAD.X R3, RZ, RZ, RZ, P1 ;  /* 0x000000ffff037224 */ /* 0x000fe200008e06ff */
[----:B------:R-:W-:Y:S01]  /*f7c0*/  IADD3 RZ, P1, R7, R4, RZ ;  /* 0x0000000407ff7210 */ /* 0x000fe20007f3e0ff */
[----:B------:R-:W-:-:S04]  /*f7d0*/  IMAD.MOV.U32 R2, RZ, RZ, R5 ;  /* 0x000000ffff027224 */ /* 0x000fc800078e0005 */
[----:B------:R-:W-:-:S08]  /*f7e0*/  IMAD.WIDE.U32.X R2, R11, UR9, R2, P1 ;  /* 0x000000090b027c25 */ /* 0x000fd000088e0402 */
.L_x_307:
[--C-:B------:R-:W-:Y:S01]  /*f7f0*/  SHF.R.U64 R11, R2, UR10, R3.reuse ;  /* 0x0000000a020b7c19 */ /* 0x100fe20008001203 */
[----:B------:R-:W-:Y:S01]  /*f800*/  ULDC.64 UR8, c[0x0][0x620] ;  /* 0x0001880000087ab9 */ /* 0x000fe20000000a00 */
[----:B------:R-:W-:Y:S01]  /*f810*/  SHF.R.U32.HI R2, RZ, UR10, R3 ;  /* 0x0000000aff027c19 */ /* 0x000fe20008011603 */
[----:B------:R-:W-:Y:S01]  /*f820*/  IMAD.MOV.U32 R3, RZ, RZ, R15 ;  /* 0x000000ffff037224 */ /* 0x000fe200078e000f */
[----:B------:R-:W-:Y:S01]  /*f830*/  IADD3 R5, P1, RZ, -R11, RZ ;  /* 0x8000000bff057210 */ /* 0x000fe20007f3e0ff */
[----:B------:R-:W-:Y:S01]  /*f840*/  ULDC UR7, c[0x0][0x150] ;  /* 0x0000540000077ab9 */ /* 0x000fe20000000800 */
[----:B0-----:R-:W-:Y:S01]  /*f850*/  I2FP.F32.U32 R6, R12 ;  /* 0x0000000c00067245 */ /* 0x001fe20000201000 */
[----:B------:R-:W0:Y:S01]  /*f860*/  LDC R7, c[0x0][0x144] ;  /* 0x00005100ff077b82 */ /* 0x000e220000000800 */
[----:B------:R-:W-:Y:S01]  /*f870*/  ULDC.64 UR10, c[0x0][0x640] ;  /* 0x00019000000a7ab9 */ /* 0x000fe20000000a00 */
[----:B------:R-:W-:Y:S01]  /*f880*/  IMAD.X R2, RZ, RZ, ~R2, P1 ;  /* 0x000000ffff027224 */ /* 0x000fe200008e0e02 */
[----:B------:R-:W-:Y:S01]  /*f890*/  ISETP.NE.U32.AND P1, PT, RZ, UR10, PT ;  /* 0x0000000aff007c0c */ /* 0x000fe2000bf25070 */
[----:B------:R-:W-:Y:S01]  /*f8a0*/  FMUL R6, R6, UR7 ;  /* 0x0000000706067c20 */ /* 0x000fe20008400000 */
[----:B------:R-:W-:Y:S01]  /*f8b0*/  ULDC UR7, c[0x0][0x618] ;  /* 0x0001860000077ab9 */ /* 0x000fe20000000800 */
[----:B------:R-:W-:Y:S01]  /*f8c0*/  IMAD R4, R2, UR8, RZ ;  /* 0x0000000802047c24 */ /* 0x000fe2000f8e02ff */
[----:B------:R-:W-:Y:S01]  /*f8d0*/  ISETP.NE.AND.EX P1, PT, RZ, UR11, PT, P1 ;  /* 0x0000000bff007c0c */ /* 0x000fe2000bf25310 */
[----:B------:R-:W-:Y:S01]  /*f8e0*/  IMAD.MOV.U32 R2, RZ, RZ, R13 ;  /* 0x000000ffff027224 */ /* 0x000fe200078e000d */
[----:B------:R-:W2:Y:S01]  /*f8f0*/  LDC R15, c[0x0][0x148] ;  /* 0x00005200ff0f7b82 */ /* 0x000ea20000000800 */
[----:B------:R-:W3:Y:S02]  /*f900*/  F2I.U32.TRUNC.NTZ R6, R6 ;  /* 0x0000000600067305 */ /* 0x000ee4000020f000 */
[----:B------:R-:W-:Y:S01]  /*f910*/  IMAD.WIDE.U32 R2, R5, UR8, R2 ;  /* 0x0000000805027c25 */ /* 0x000fe2000f8e0002 */
[----:B------:R-:W-:-:S03]  /*f920*/  ULDC UR8, c[0x0][0x154] ;  /* 0x0000550000087ab9 */ /* 0x000fc60000000800 */
[----:B------:R-:W-:Y:S01]  /*f930*/  IMAD R5, R5, UR9, R4 ;  /* 0x0000000905057c24 */ /* 0x000fe2000f8e0204 */
[----:B------:R-:W-:-:S03]  /*f940*/  ULDC UR9, c[0x0][0x608] ;  /* 0x0001820000097ab9 */ /* 0x000fc60000000800 */
[----:B------:R-:W-:-:S05]  /*f950*/  IMAD.IADD R3, R3, 0x1, R5 ;  /* 0x0000000103037824 */ /* 0x000fca00078e0205 */
[----:B------:R-:W-:Y:S01]  /*f960*/  SHF.R.U64 R13, R2, UR7, R3 ;  /* 0x00000007020d7c19 */ /* 0x000fe20008001203 */
[----:B---3--:R-:W-:Y:S01]  /*f970*/  IMAD.MOV R6, RZ, RZ, -R6 ;  /* 0x000000ffff067224 */ /* 0x008fe200078e0a06 */
[----:B-1----:R-:W-:-:S03]  /*f980*/  I2FP.F32.U32 R2, R10 ;  /* 0x0000000a00027245 */ /* 0x002fc60000201000 */
[----:B0-----:R-:W-:Y:S02]  /*f990*/  IMAD R19, R7, R6, R12 ;  /* 0x0000000607137224 */ /* 0x001fe400078e020c */
[----:B------:R-:W-:Y:S01]  /*f9a0*/  FMUL R4, R2, UR8 ;  /* 0x0000000802047c20 */ /* 0x000fe20008400000 */
[----:B------:R-:W-:Y:S01]  /*f9b0*/  SHF.R.U32.HI R2, RZ, UR7, R3 ;  /* 0x00000007ff027c19 */ /* 0x000fe20008011603 */
[----:B------:R-:W-:Y:S02]  /*f9c0*/  ULDC UR7, c[0x0][0x658] ;  /* 0x0001960000077ab9 */ /* 0x000fe40000000800 */
[----:B------:R0:W1:Y:S01]  /*f9d0*/  F2I.U32.TRUNC.NTZ R18, R4 ;  /* 0x0000000400127305 */ /* 0x000062000020f000 */
[--C-:B------:R-:W-:Y:S02]  /*f9e0*/  SHF.R.U64 R16, R13, UR9, R2.reuse ;  /* 0x000000090d107c19 */ /* 0x100fe40008001202 */
[----:B------:R-:W-:-:S04]  /*f9f0*/  SHF.R.U32.HI R3, RZ, UR9, R2 ;  /* 0x00000009ff037c19 */ /* 0x000fc80008011602 */
[--C-:B------:R-:W-:Y:S02]  /*fa00*/  SHF.R.U64 R14, R16, UR7, R3.reuse ;  /* 0x00000007100e7c19 */ /* 0x100fe40008001203 */
[----:B------:R-:W-:-:S03]  /*fa10*/  SHF.R.U32.HI R3, RZ, UR7, R3 ;  /* 0x00000007ff037c19 */ /* 0x000fc60008011603 */
[----:B------:R-:W-:Y:S01]  /*fa20*/  IMAD.MOV.U32 R2, RZ, RZ, R14 ;  /* 0x000000ffff027224 */ /* 0x000fe200078e000e */
[----:B0-2---:R-:W-:Y:S06]  /*fa30*/  @!P1 BRA `(.L_x_308) ;  /* 0x0000000000289947 */ /* 0x005fec0003800000 */
        /* <DEDUP_REMOVED lines=10> */
.L_x_308:
[----:B------:R-:W-:Y:S01]  /*fae0*/  ULDC UR7, c[0x0][0x648] ;  /* 0x0001920000077ab9 */ /* 0x000fe20000000800 */
[----:B-1----:R-:W-:Y:S01]  /*faf0*/  IMAD.MOV R18, RZ, RZ, -R18 ;  /* 0x000000ffff127224 */ /* 0x002fe200078e0a12 */
[----:B------:R-:W-:Y:S01]  /*fb00*/  SHF.R.U64 R3, R2, UR7, R3 ;  /* 0x0000000702037c19 */ /* 0x000fe20008001203 */
[----:B------:R-:W-:Y:S01]  /*fb10*/  ULDC UR7, c[0x0][0x638] ;  /* 0x00018e0000077ab9 */ /* 0x000fe20000000800 */
[----:B------:R-:W-:Y:S01]  /*fb20*/  LOP3.LUT R2, R16, UR6, RZ, 0xc0, !PT ;  /* 0x0000000610027c12 */ /* 0x000fe2000f8ec0ff */
[----:B------:R-:W-:Y:S01]  /*fb30*/  @P2 IMAD R19, R15, R18, R10 ;  /* 0x000000120f132224 */ /* 0x000fe200078e020a */
[----:B------:R-:W-:Y:S01]  /*fb40*/  LOP3.LUT R13, R13, UR4, RZ, 0xc0, !PT ;  /* 0x000000040d0d7c12 */ /* 0x000fe2000f8ec0ff */
[----:B------:R-:W-:Y:S01]  /*fb50*/  IMAD.MOV R5, RZ, RZ, -R3 ;  /* 0x000000ffff057224 */ /* 0x000fe200078e0a03 */
[----:B------:R-:W-:Y:S01]  /*fb60*/  ULDC UR8, c[0x0][0x610] ;  /* 0x0001840000087ab9 */ /* 0x000fe20000000800 */
[----:B------:R-:W-:Y:S02]  /*fb70*/  IMAD R2, R3, UR5, R2 ;  /* 0x0000000503027c24 */ /* 0x000fe4000f8e0202 */
[----:B------:R-:W-:Y:S01]  /*fb80*/  IMAD R14, R5, UR7, R14 ;  /* 0x00000007050e7c24 */ /* 0x000fe2000f8e020e */
[----:B------:R-:W-:Y:S01]  /*fb90*/  ULDC UR7, c[0x0][0x600] ;  /* 0x0001800000077ab9 */ /* 0x000fe20000000800 */
[----:B------:R-:W-:-:S02]  /*fba0*/  IMAD R5, R2, UR8, R19 ;  /* 0x0000000802057c24 */ /* 0x000fc4000f8e0213 */
[----:B------:R-:W-:Y:S02]  /*fbb0*/  IMAD R14, R14, UR7, R13 ;  /* 0x000000070e0e7c24 */ /* 0x000fe4000f8e020d */
[----:B------:R-:W-:-:S03]  /*fbc0*/  IMAD.MOV.U32 R2, RZ, RZ, 0x1 ;  /* 0x00000001ff027424 */ /* 0x000fc600078e00ff */
[----:B------:R-:W-:Y:S02]  /*fbd0*/  SEL R6, R14, R5, !P2 ;  /* 0x000000050e067207 */ /* 0x000fe40005000000 */
[----:B------:R-:W-:-:S07]  /*fbe0*/  SEL R5, R5, R14, !P2 ;  /* 0x0000000e05057207 */ /* 0x000fce0005000000 */
.L_x_306:
[----:B------:R-:W-:Y:S05]  /*fbf0*/  BSYNC B1 ;  /* 0x0000000000017941 */ /* 0x000fea0003800000 */
.L_x_305:
[----:B------:R-:W-:-:S13]  /*fc00*/  LOP3.LUT P1, RZ, R2, 0xff, RZ, 0xc0, !PT ;  /* 0x000000ff02ff7812 */ /* 0x000fda000782c0ff */
[----:B------:R-:W-:Y:S05]  /*fc10*/  @P1 BRA `(.L_x_309) ;  /* 0xfffffff400301947 */ /* 0x000fea000383ffff */
[----:B------:R-:W-:Y:S05]  /*fc20*/  BSYNC B0 ;  /* 0x0000000000007941 */ /* 0x000fea0003800000 */
.L_x_297:
[----:B------:R-:W-:-:S03]  /*fc30*/  UMOV UR7, 0xffffffff ;  /* 0xffffffff00077882 */ /* 0x000fc60000000000 */
[----:B------:R-:W-:Y:S05]  /*fc40*/  BRA.DIV UR7, `(.L_x_310) ;  /* 0x0000000607047947 */ /* 0x000fea000b800000 */
[----:B------:R-:W-:-:S13]  /*fc50*/  ELECT P0, URZ, PT ;  /* 0x00000000003f782f */ /* 0x000fda0003800000 */
.L_x_323:
[----:B------:R-:W-:Y:S04]  /*fc60*/  BSSY B0, `(.L_x_311) ;  /* 0x0000023000007945 */ /* 0x000fe80003800000 */
[----:B------:R-:W-:Y:S05]  /*fc70*/  @!P0 BRA `(.L_x_312) ;  /* 0x0000000000848947 */ /* 0x000fea0003800000 */
[----:B------:R-:W-:-:S04]  /*fc80*/  ULOP3.LUT UR7, UR13, 0x2, URZ, 0xfc, !UPT ;  /* 0x000000020d077892 */ /* 0x000fc8000f8efc3f */
[----:B------:R-:W-:-:S06]  /*fc90*/  UISETP.NE.AND UP0, UPT, UR7, 0x3, UPT ;  /* 0x000000030700788c */ /* 0x000fcc000bf05270 */
[----:B------:R-:W-:-:S13]  /*fca0*/  PLOP3.LUT P0, PT, PT, PT, UP0, 0x80, 0x0 ;  /* 0x000000000000781c */ /* 0x000fda0003f0f008 */
[----:B------:R-:W-:Y:S05]  /*fcb0*/  @!P0 BRA `(.L_x_313) ;  /* 0x0000000000048947 */ /* 0x000fea0003800000 */
[----:B------:R-:W-:Y:S01]  /*fcc0*/  BPT.TRAP 0x1 ;  /* 0x000000040000795c */ /* 0x000fe20000300000 */
.L_x_313:
[----:B------:R-:W0:Y:S01]  /*fcd0*/  S2R R3, SR_CgaCtaId ;  /* 0x0000000000037919 */ /* 0x000e220000008800 */
[----:B------:R-:W-:-:S04]  /*fce0*/  MOV R2, 0x400 ;  /* 0x0000040000027802 */ /* 0x000fc80000000f00 */
[----:B0-----:R-:W-:Y:S02]  /*fcf0*/  LEA R3, R3, R2, 0x18 ;  /* 0x0000000203037211 */ /* 0x001fe400078ec0ff */
[----:B------:R-:W-:-:S03]  /*fd00*/  SHF.L.U32 R2, R0, 0x1f, RZ ;  /* 0x0000001f00027819 */ /* 0x000fc600000006ff */
[----:B------:R-:W-:-:S04]  /*fd10*/  VIADD R3, R3, 0x18 ;  /* 0x0000001803037836 */ /* 0x000fc80000000000 */
[C---:B------:R-:W-:Y:S02]  /*fd20*/  IMAD R7, R8.reuse, 0x8, R3 ;  /* 0x0000000808077824 */ /* 0x040fe400078e0203 */
[----:B------:R-:W-:Y:S02]  /*fd30*/  VIADD R8, R8, 0x1 ;  /* 0x0000000108087836 */ /* 0x000fe40000000000 */
[----:B------:R-:W0:Y:S03]  /*fd40*/  SYNCS.PHASECHK.TRANS64.TRYWAIT P0, [R7+URZ], R2 ;  /* 0x00000002070075a7 */ /* 0x000e26000800017f */
[----:B------:R-:W-:-:S04]  /*fd50*/  ISETP.NE.AND P1, PT, R8, 0x3, PT ;  /* 0x000000030800780c */ /* 0x000fc80003f25270 */
[----:B------:R-:W-:Y:S02]  /*fd60*/  SEL R5, RZ, 0x1, P1 ;  /* 0x00000001ff057807 */ /* 0x000fe40000800000 */
[----:B------:R-:W-:Y:S02]  /*fd70*/  SEL R8, R8, RZ, P1 ;  /* 0x000000ff08087207 */ /* 0x000fe40000800000 */
[----:B------:R-:W-:-:S03]  /*fd80*/  LOP3.LUT R5, R0, R5, RZ, 0x3c, !PT ;  /* 0x0000000500057212 */ /* 0x000fc600078e3cff */
[----:B------:R-:W-:Y:S01]  /*fd90*/  IMAD R9, R8, 0x8, R3 ;  /* 0x0000000808097824 */ /* 0x000fe200078e0203 */
[----:B------:R-:W-:Y:S01]  /*fda0*/  SHF.L.U32 R4, R5, 0x1f, RZ ;  /* 0x0000001f05047819 */ /* 0x000fe200000006ff */
[----:B0-----:R-:W-:Y:S06]  /*fdb0*/  @!P0 BRA `(.L_x_314) ;  /* 0x0000000000cc8947 */ /* 0x001fec0003800000 */
.L_x_324:
[----:B------:R-:W1:Y:S01]  /*fdc0*/  SYNCS.PHASECHK.TRANS64.TRYWAIT P0, [R9+URZ], R4 ;  /* 0x00000004090075a7 */ /* 0x000e62000800017f */
[----:B------:R-:W-:-:S05]  /*fdd0*/  VIADD R0, R8, 0x1 ;  /* 0x0000000108007836 */ /* 0x000fca0000000000 */
[----:B------:R-:W-:-:S04]  /*fde0*/  ISETP.NE.AND P1, PT, R0, 0x3, PT ;  /* 0x000000030000780c */ /* 0x000fc80003f25270 */
[----:B0-----:R-:W-:Y:S02]  /*fdf0*/  SEL R2, RZ, 0x1, P1 ;  /* 0x00000001ff027807 */ /* 0x001fe40000800000 */
[----:B------:R-:W-:Y:S02]  /*fe00*/  SEL R0, R0, RZ, P1 ;  /* 0x000000ff00007207 */ /* 0x000fe40000800000 */
[----:B------:R-:W-:Y:S01]  /*fe10*/  LOP3.LUT R2, R5, R2, RZ, 0x3c, !PT ;  /* 0x0000000205027212 */ /* 0x000fe200078e3cff */
[----:B-1----:R-:W-:Y:S06]  /*fe20*/  @!P0 BRA `(.L_x_315) ;  /* 0x0000000000c48947 */ /* 0x002fec0003800000 */
.L_x_325:
[----:B------:R-:W-:Y:S01]  /*fe30*/  IMAD R3, R0, 0x8, R3 ;  /* 0x0000000800037824 */ /* 0x000fe200078e0203 */
[----:B------:R-:W-:-:S07]  /*fe40*/  SHF.L.U32 R0, R2, 0x1f, RZ ;  /* 0x0000001f02007819 */ /* 0x000fce00000006ff */
.L_x_316:
[----:B-1----:R1:W2:Y:S02]  /*fe50*/  SYNCS.PHASECHK.TRANS64.TRYWAIT P0, [R3+URZ], R0 ;  /* 0x00000000030075a7 */ /* 0x0022a4000800017f */
[----:B--2---:R-:W-:Y:S05]  /*fe60*/  @!P0 NANOSLEEP.SYNCS 0x989680 ;  /* 0x009896800000895d */ /* 0x004fea0003900000 */
[----:B------:R-:W2:Y:S02]  /*fe70*/  @!P0 SYNCS.PHASECHK.TRANS64 P0, [R3+URZ], R0 ;  /* 0x00000000030085a7 */ /* 0x000ea4000800007f */
[----:B--2---:R-:W-:Y:S05]  /*fe80*/  @!P0 BRA `(.L_x_316) ;  /* 0xfffffffc00f08947 */ /* 0x004fea000383ffff */
.L_x_312:
[----:B------:R-:W-:Y:S05]  /*fe90*/  BSYNC B0 ;  /* 0x0000000000007941 */ /* 0x000fea0003800000 */
.L_x_311:
[----:B------:R-:W-:Y:S05]  /*fea0*/  EXIT ;  /* 0x000000000000794d */ /* 0x000fea0003800000 */
.L_x_17:
[----:B-1----:R-:W-:-:S04]  /*feb0*/  IMAD.U32 R3, RZ, RZ, UR6 ;  /* 0x00000006ff037e24 */ /* 0x002fc8000f8e00ff */
[----:B------:R1:W2:Y:S03]  /*fec0*/  SYNCS.PHASECHK.TRANS64.TRYWAIT P0, [R3+URZ], R0 ;  /* 0x00000000030075a7 */ /* 0x0002a6000800017f */
[----:B--2---:R-:W-:Y:S05]  /*fed0*/  @!P0 NANOSLEEP.SYNCS 0x989680 ;  /* 0x009896800000895d */ /* 0x004fea0003900000 */
[----:B------:R-:W2:Y:S02]  /*fee0*/  @!P0 SYNCS.PHASECHK.TRANS64 P0, [R3+URZ], R0 ;  /* 0x00000000030085a7 */ /* 0x000ea4000800007f */
[----:B--2---:R-:W-:Y:S05]  /*fef0*/  @!P0 BRA `(.L_x_17) ;  /* 0xfffffffc00ec8947 */ /* 0x004fea000383ffff */
[----:B------:R-:W-:Y:S05]  /*ff00*/  BRA `(.L_x_16) ;  /* 0xffffff1c000c7947 */ /* 0x000fea000383ffff */
.L_x_23:
[----:B-----5:R1:W-:Y:S02]  /*ff10*/  STL [R1+0x88], R0 ;  /* 0x0000880001007387 */ /* 0x0203e40000100800 */
[----:B-1----:R-:W-:-:S04]  /*ff20*/  IMAD.U32 R0, RZ, RZ, UR9 ;  /* 0x00000009ff007e24 */ /* 0x002fc8000f8e00ff */
[----:B------:R1:W3:Y:S03]  /*ff30*/  SYNCS.PHASECHK.TRANS64.TRYWAIT P0, [R0+URZ], R229 ;  /* 0x000000e5000075a7 */ /* 0x0002e6000800017f */
[----:B---3--:R-:W-:Y:S05]  /*ff40*/  @!P0 NANOSLEEP.SYNCS 0x989680 ;  /* 0x009896800000895d */ /* 0x008fea0003900000 */
[----:B------:R1:W3:Y:S02]  /*ff50*/  @!P0 SYNCS.PHASECHK.TRANS64 P0, [R0+URZ], R229 ;  /* 0x000000e5000085a7 */ /* 0x0002e4000800007f */
[----:B-1----:R1:W5:Y:S02]  /*ff60*/  LDL.LU R0, [R1+0x88] ;  /* 0x0000880001007983 */ /* 0x0023640000300800 */
[----:B-1-3--:R-:W-:Y:S05]  /*ff70*/  @!P0 BRA `(.L_x_23) ;  /* 0xfffffffc00e48947 */ /* 0x00afea000383ffff */
[----:B------:R-:W-:Y:S05]  /*ff80*/  BRA `(.L_x_22) ;  /* 0xffffff2c00807947 */ /* 0x000fea000383ffff */
.L_x_298:
[----:B------:R-:W-:Y:S01]  /*ff90*/  BSSY B1, `(.L_x_317) ;  /* 0x0000006000017945 */ /* 0x000fe20003800000 */
[----:B------:R-:W-:-:S07]  /*ffa0*/  IMAD.MOV.U32 R2, RZ, RZ, -0x1 ;  /* 0xffffffffff027424 */ /* 0x000fce00078e00ff */
[----:B------:R-:W-:Y:S05]  /*ffb0*/  WARPSYNC.COLLECTIVE R2, `(.L_x_318) ;  /* 0x00000000020c7348 */ /* 0x000fea0003c00000 */
[----:B------:R-:W-:Y:S02]  /*ffc0*/  ELECT P1, UR62, PT ;  /* 0x00000000003e782f */ /* 0x000fe40003820000 */
[----:B------:R-:W-:Y:S01]  /*ffd0*/  MOV R2, UR62 ;  /* 0x0000003e00027c02 */ /* 0x000fe20008000f00 */
[----:B------:R-:W-:Y:S10]  /*ffe0*/  ENDCOLLECTIVE ;  /* 0x000000000000791b */ /* 0x000ff40003800000 */
.L_x_318:
[----:B------:R-:W-:Y:S05]  /*fff0*/  BSYNC B1 ;  /* 0x0000000000017941 */ /* 0x000fea0003800000 */
.L_x_317:
[----:B------:R-:W-:Y:S05]  /*10000*/  BRA `(.L_x_319) ;  /* 0xfffffff000407947 */ /* 0x000fea000383ffff */
.L_x_301:
[----:B-1----:R1:W2:Y:S02]  /*10010*/  SYNCS.PHASECHK.TRANS64.TRYWAIT P1, [R13+URZ+0x18], R4 ;  /* 0x000018040d0075a7 */ /* 0x0022a4000802017f */
[----:B--2---:R-:W-:Y:S05]  /*10020*/  @!P1 NANOSLEEP.SYNCS 0x989680 ;  /* 0x009896800000995d */ /* 0x004fea0003900000 */
[----:B------:R-:W2:Y:S02]  /*10030*/  @!P1 SYNCS.PHASECHK.TRANS64 P1, [R13+URZ+0x18], R4 ;  /* 0x000018040d0095a7 */ /* 0x000ea4000802007f */
[----:B--2---:R-:W-:Y:S05]  /*10040*/  @!P1 BRA `(.L_x_301) ;  /* 0xfffffffc00f09947 */ /* 0x004fea000383ffff */
[----:B------:R-:W-:Y:S05]  /*10050*/  BRA `(.L_x_320) ;  /* 0xfffffff000747947 */ /* 0x000fea000383ffff */
.L_x_310:
[----:B------:R-:W-:Y:S01]  /*10060*/  BSSY B0, `(.L_x_321) ;  /* 0x0000006000007945 */ /* 0x000fe20003800000 */
[----:B------:R-:W-:-:S07]  /*10070*/  IMAD.MOV.U32 R2, RZ, RZ, -0x1 ;  /* 0xffffffffff027424 */ /* 0x000fce00078e00ff */
[----:B------:R-:W-:Y:S05]  /*10080*/  WARPSYNC.COLLECTIVE R2, `(.L_x_322) ;  /* 0x00000000020c7348 */ /* 0x000fea0003c00000 */
[----:B------:R-:W-:Y:S02]  /*10090*/  ELECT P1, UR62, PT ;  /* 0x00000000003e782f */ /* 0x000fe40003820000 */
[----:B------:R-:W-:Y:S01]  /*100a0*/  MOV R2, UR62 ;  /* 0x0000003e00027c02 */ /* 0x000fe20008000f00 */
[----:B------:R-:W-:Y:S10]  /*100b0*/  ENDCOLLECTIVE ;  /* 0x000000000000791b */ /* 0x000ff40003800000 */
.L_x_322:
[----:B------:R-:W-:Y:S05]  /*100c0*/  BSYNC B0 ;  /* 0x0000000000007941 */ /* 0x000fea0003800000 */
.L_x_321:
[----:B------:R-:W-:Y:S01]  /*100d0*/  PLOP3.LUT P0, PT, P1, PT, PT, 0x80, 0x0 ;  /* 0x000000000000781c */ /* 0x000fe20000f0f070 */
[----:B------:R-:W-:-:S12]  /*100e0*/  BRA `(.L_x_323) ;  /* 0xfffffff800dc7947 */ /* 0x000fd8000383ffff */
.L_x_314:
[----:B0-----:R0:W1:Y:S02]  /*100f0*/  SYNCS.PHASECHK.TRANS64.TRYWAIT P0, [R7+URZ], R2 ;  /* 0x00000002070075a7 */ /* 0x001064000800017f */
[----:B-1----:R-:W-:Y:S05]  /*10100*/  @!P0 NANOSLEEP.SYNCS 0x989680 ;  /* 0x009896800000895d */ /* 0x002fea0003900000 */
[----:B------:R-:W1:Y:S02]  /*10110*/  @!P0 SYNCS.PHASECHK.TRANS64 P0, [R7+URZ], R2 ;  /* 0x00000002070085a7 */ /* 0x000e64000800007f */
[----:B-1----:R-:W-:Y:S05]  /*10120*/  @!P0 BRA `(.L_x_314) ;  /* 0xfffffffc00f08947 */ /* 0x002fea000383ffff */
[----:B------:R-:W-:Y:S05]  /*10130*/  BRA `(.L_x_324) ;  /* 0xfffffffc00207947 */ /* 0x000fea000383ffff */
.L_x_315:
[----:B0-----:R0:W1:Y:S02]  /*10140*/  SYNCS.PHASECHK.TRANS64.TRYWAIT P0, [R9+URZ], R4 ;  /* 0x00000004090075a7 */ /* 0x001064000800017f */
[----:B-1----:R-:W-:Y:S05]  /*10150*/  @!P0 NANOSLEEP.SYNCS 0x989680 ;  /* 0x009896800000895d */ /* 0x002fea0003900000 */
[----:B------:R-:W1:Y:S02]  /*10160*/  @!P0 SYNCS.PHASECHK.TRANS64 P0, [R9+URZ], R4 ;  /* 0x00000004090085a7 */ /* 0x000e64000800007f */
[----:B-1----:R-:W-:Y:S05]  /*10170*/  @!P0 BRA `(.L_x_315) ;  /* 0xfffffffc00f08947 */ /* 0x002fea000383ffff */
[----:B------:R-:W-:Y:S05]  /*10180*/  BRA `(.L_x_325) ;  /* 0xfffffffc00287947 */ /* 0x000fea000383ffff */
.L_x_326:
[----:B------:R-:W-:-:S00]  /*10190*/  BRA `(.L_x_326) ;  /* 0xfffffffc00fc7947 */ /* 0x000fc0000383ffff */
[----:B------:R-:W-:-:S00]  /*101a0*/  NOP ;  /* 0x0000000000007918 */ /* 0x000fc00000000000 */
        /* <DEDUP_REMOVED lines=13> */
.L_x_327:


//--------------------- .nv.shared._ZN7cutlass13device_kernelINS_4gemm6kernel13GemmUniversalIN4cute5tupleIJiiiiEEENS1_10collective13CollectiveMmaINS1_37MainloopSm90TmaGmmaWarpSpecializedFP8ILi3ENS5_IJNS4_1CILi1EEESB_SB_EEENS1_35KernelTmaWarpSpecializedCooperativeEEENS5_IJNSA_ILi128EEENSA_ILi256EEENSA_ILi64EEEEEENS_12float_e4m3_tENS5_IJlSB_lEEESJ_SK_NS4_8TiledMMAINS4_8MMA_AtomIJNS4_4SM904GMMA31MMA_64x256x32_F32E4M3E4M3_SS_TNILNSO_7ScaleInE1ELSQ_1EEEEEENS4_6LayoutINS5_IJNSA_ILi2EEESB_SB_EEENS5_IJSB_NSA_ILi0EEESW_EEEEENS5_IJNS4_10UnderscoreESZ_SZ_EEEEENS4_13SM90_TMA_LOADENS4_14ComposedLayoutINS4_7SwizzleILi2ELi4ELi3EEENS4_18smem_ptr_flag_bitsILi8EEENST_INS5_IJNSA_ILi8EEESH_EEENS5_IJSH_SB_EEEEEEEvNS4_8identityES12_S1C_vS1D_EENS_8epilogue10collective6detail29Sm90TmaWarpSpecializedAdapterINS1G_15DefaultEpilogueISJ_SK_SK_NS1F_6thread17LinearCombinationISJ_Li1EffLNS1K_9ScaleType4KindE0ELNS_15FloatRoundStyleE2ESJ_EENS1_15EpilogueDefaultEEEEEvvEEEEvNT_6ParamsE --------------------------
	.section	.nv.shared._ZN7cutlass13device_kernelINS_4gemm6kernel13GemmUniversalIN4cute5tupleIJiiiiEEENS1_10collective13CollectiveMmaINS1_37MainloopSm90TmaGmmaWarpSpecializedFP8ILi3ENS5_IJNS4_1CILi1EEESB_SB_EEENS1_35KernelTmaWarpSpecializedCooperativeEEENS5_IJNSA_ILi128EEENSA_ILi256EEENSA_ILi64EEEEEENS_12float_e4m3_tENS5_IJlSB_lEEESJ_SK_NS4_8TiledMMAINS4_8MMA_AtomIJNS4_4SM904GMMA31MMA_64x256x32_F32E4M3E4M3_SS_TNILNSO_7ScaleInE1ELSQ_1EEEEEENS4_6LayoutINS5_IJNSA_ILi2EEESB_SB_EEENS5_IJSB_NSA_ILi0EEESW_EEEEENS5_IJNS4_10UnderscoreESZ_SZ_EEEEENS4_13SM90_TMA_LOADENS4_14ComposedLayoutINS4_7SwizzleILi2ELi4ELi3EEENS4_18smem_ptr_flag_bitsILi8EEENST_INS5_IJNSA_ILi8EEESH_EEENS5_IJSH_SB_EEEEEEEvNS4_8identityES12_S1C_vS1D_EENS_8epilogue10collective6detail29Sm90TmaWarpSpecializedAdapterINS1G_15DefaultEpilogueISJ_SK_SK_NS1F_6thread17LinearCombinationISJ_Li1EffLNS1K_9ScaleType4KindE0ELNS_15FloatRoundStyleE2ESJ_EENS1_15EpilogueDefaultEEEEEvvEEEEvNT_6ParamsE,"aw",@nobits
	.sectionflags	@""
	.align	16
	.zero		1024


//--------------------- .nv.shared.reserved.0     --------------------------
	.section	.nv.shared.reserved.0,"aw",@nobits
	.weak		__nv_reservedSMEM_offset_0_alias
	.size		__nv_reservedSMEM_offset_0_alias, 0, 0
	.other		__nv_reservedSMEM_offset_0_alias,@"STO_CUDA_RESERVED_SHARED STV_DEFAULT"
__nv_reservedSMEM_offset_0_alias:
	.zero		0


//--------------------- .nv.global                --------------------------
	.section	.nv.global,"aw",@nobits
.nv.global:
	.type		_ZN39_INTERNAL_67669cc2_4_k_cu_13fc0a1a_43864cute1_E,@object
	.size		_ZN39_INTERNAL_67669cc2_4_k_cu_13fc0a1a_43864cute1_E,(_ZN39_INTERNAL_67669cc2_4_k_cu_13fc0a1a_43864cuda3std3__45__cpo6cbeginE - _ZN39_INTERNAL_67669cc2_4_k_cu_13fc0a1a_43864cute1_E)
_ZN39_INTERNAL_67669cc2_4_k_cu_13fc0a1a_43864cute1_E:
	.zero		1
	.type		_ZN39_INTERNAL_67669cc2_4_k_cu_13fc0a1a_43864cuda3std3__45__cpo6cbeginE,@object
	.size		_ZN39_INTERNAL_67669cc2_4_k_cu_13fc0a1a_43864cuda3std3__45__cpo6cbeginE,(_ZN39_INTERNAL_67669cc2_4_k_cu_13fc0a1a_43864cuda3std3__48in_placeE - _ZN39_INTERNAL_67669cc2_4_k_cu_13fc0a1a_43864cuda3std3__45__cpo6cbeginE)
_ZN39_INTERNAL_67669cc2_4_k_cu_13fc0a1a_43864cuda3std3__45__cpo6cbeginE:
	.zero		1
	.type		_ZN39_INTERNAL_67669cc2_4_k_cu_13fc0a1a_43864cuda3std3__48in_placeE,@object
	.size		_ZN39_INTERNAL_67669cc2_4_k_cu_13fc0a1a_43864cuda3std3__48in_placeE,(_ZN39_INTERNAL_67669cc2_4_k_cu_13fc0a1a_43864cuda3std6ranges3__45__cpo9iter_moveE - _ZN39_INTERNAL_67669cc2_4_k_cu_13fc0a1a_43864cuda3std3__48in_placeE)
_ZN39_INTERNAL_67669cc2_4_k_cu_13fc0a1a_43864cuda3std3__48in_placeE:
	.zero		1
	.type		_ZN39_INTERNAL_67669cc2_4_k_cu_13fc0a1a_43864cuda3std6ranges3__45__cpo9iter_moveE,@object
	.size		_ZN39_INTERNAL_67669cc2_4_k_cu_13fc0a1a_43864cuda3std6ranges3__45__cpo9iter_moveE,(_ZN39_INTERNAL_67669cc2_4_k_cu_13fc0a1a_43864cuda3std3__45__cpo5beginE - _ZN39_INTERNAL_67669cc2_4_k_cu_13fc0a1a_43864cuda3std6ranges3__45__cpo9iter_moveE)
_ZN39_INTERNAL_67669cc2_4_k_cu_13fc0a1a_43864cuda3std6ranges3__45__cpo9iter_moveE:
	.zero		1
	.type		_ZN39_INTERNAL_67669cc2_4_k_cu_13fc0a1a_43864cuda3std3__45__cpo5beginE,@object
	.size		_ZN39_INTERNAL_67669cc2_4_k_cu_13fc0a1a_43864cuda3std3__45__cpo5beginE,(_ZN39_INTERNAL_67669cc2_4_k_cu_13fc0a1a_43864cuda3std3__441_GLOBAL__N__67669cc2_4_k_cu_13fc0a1a_43866ignoreE - _ZN39_INTERNAL_67669cc2_4_k_cu_13fc0a1a_43864cuda3std3__45__cpo5beginE)
_ZN39_INTERNAL_67669cc2_4_k_cu_13fc0a1a_43864cuda3std3__45__cpo5beginE:
	.zero		1
	.type		_ZN39_INTERNAL_67669cc2_4_k_cu_13fc0a1a_43864cuda3std3__441_GLOBAL__N__67669cc2_4_k_cu_13fc0a1a_43866ignoreE,@object
	.size		_ZN39_INTERNAL_67669cc2_4_k_cu_13fc0a1a_43864cuda3std3__441_GLOBAL__N__67669cc2_4_k_cu_13fc0a1a_43866ignoreE,(_ZN39_INTERNAL_67669cc2_4_k_cu_13fc0a1a_43864cute7productE - _ZN39_INTERNAL_67669cc2_4_k_cu_13fc0a1a_43864cuda3std3__441_GLOBAL__N__67669cc2_4_k_cu_13fc0a1a_43866ignoreE)
_ZN39_INTERNAL_67669cc2_4_k_cu_13fc0a1a_43864cuda3std3__441_GLOBAL__N__67669cc2_4_k_cu_13fc0a1a_43866ignoreE:
	.zero		1
	.type		_ZN39_INTERNAL_67669cc2_4_k_cu_13fc0a1a_43864cute7productE,@object
	.size		_ZN39_INTERNAL_67669cc2_4_k_cu_13fc0a1a_43864cute7productE,(_ZN39_INTERNAL_67669cc2_4_k_cu_13fc0a1a_43864cuda3std3__45__cpo3endE - _ZN39_INTERNAL_67669cc2_4_k_cu_13fc0a1a_43864cute7productE)
_ZN39_INTERNAL_67669cc2_4_k_cu_13fc0a1a_43864cute7productE:
	.zero		1
	.type		_ZN39_INTERNAL_67669cc2_4_k_cu_13fc0a1a_43864cuda3std3__45__cpo3endE,@object
	.size		_ZN39_INTERNAL_67669cc2_4_k_cu_13fc0a1a_43864cuda3std3__45__cpo3endE,(_ZN39_INTERNAL_67669cc2_4_k_cu_13fc0a1a_43864cuda3std3__419piecewise_constructE - _ZN39_INTERNAL_67669cc2_4_k_cu_13fc0a1a_43864cuda3std3__45__cpo3endE)
_ZN39_INTERNAL_67669cc2_4_k_cu_13fc0a1a_43864cuda3std3__45__cpo3endE:
	.zero		1
	.type		_ZN39_INTERNAL_67669cc2_4_k_cu_13fc0a1a_43864cuda3std3__419piecewise_constructE,@object
	.size		_ZN39_INTERNAL_67669cc2_4_k_cu_13fc0a1a_43864cuda3std3__419piecewise_constructE,(_ZN39_INTERNAL_67669cc2_4_k_cu_13fc0a1a_43864cuda3std3__45__cpo4cendE - _ZN39_INTERNAL_67669cc2_4_k_cu_13fc0a1a_43864cuda3std3__419piecewise_constructE)
_ZN39_INTERNAL_67669cc2_4_k_cu_13fc0a1a_43864cuda3std3__419piecewise_constructE:
	.zero		1
	.type		_ZN39_INTERNAL_67669cc2_4_k_cu_13fc0a1a_43864cuda3std3__45__cpo4cendE,@object
	.size		_ZN39_INTERNAL_67669cc2_4_k_cu_13fc0a1a_43864cuda3std3__45__cpo4cendE,(_ZN39_INTERNAL_67669cc2_4_k_cu_13fc0a1a_43864cuda3std6ranges3__45__cpo4swapE - _ZN39_INTERNAL_67669cc2_4_k_cu_13fc0a1a_43864cuda3std3__45__cpo4cendE)
_ZN39_INTERNAL_67669cc2_4_k_cu_13fc0a1a_43864cuda3std3__45__cpo4cendE:
	.zero		1
	.type		_ZN39_INTERNAL_67669cc2_4_k_cu_13fc0a1a_43864cuda3std6ranges3__45__cpo4swapE,@object
	.size		_ZN39_INTERNAL_67669cc2_4_k_cu_13fc0a1a_43864cuda3std6ranges3__45__cpo4swapE,(.L_7 - _ZN39_INTERNAL_67669cc2_4_k_cu_13fc0a1a_43864cuda3std6ranges3__45__cpo4swapE)
_ZN39_INTERNAL_67669cc2_4_k_cu_13fc0a1a_43864cuda3std6ranges3__45__cpo4swapE:
	.zero		1
.L_7:


//--------------------- .nv.constant0._ZN7cutlass13device_kernelINS_4gemm6kernel13GemmUniversalIN4cute5tupleIJiiiiEEENS1_10collective13CollectiveMmaINS1_37MainloopSm90TmaGmmaWarpSpecializedFP8ILi3ENS5_IJNS4_1CILi1EEESB_SB_EEENS1_35KernelTmaWarpSpecializedCooperativeEEENS5_IJNSA_ILi128EEENSA_ILi256EEENSA_ILi64EEEEEENS_12float_e4m3_tENS5_IJlSB_lEEESJ_SK_NS4_8TiledMMAINS4_8MMA_AtomIJNS4_4SM904GMMA31MMA_64x256x32_F32E4M3E4M3_SS_TNILNSO_7ScaleInE1ELSQ_1EEEEEENS4_6LayoutINS5_IJNSA_ILi2EEESB_SB_EEENS5_IJSB_NSA_ILi0EEESW_EEEEENS5_IJNS4_10UnderscoreESZ_SZ_EEEEENS4_13SM90_TMA_LOADENS4_14ComposedLayoutINS4_7SwizzleILi2ELi4ELi3EEENS4_18smem_ptr_flag_bitsILi8EEENST_INS5_IJNSA_ILi8EEESH_EEENS5_IJSH_SB_EEEEEEEvNS4_8identityES12_S1C_vS1D_EENS_8epilogue10collective6detail29Sm90TmaWarpSpecializedAdapterINS1G_15DefaultEpilogueISJ_SK_SK_NS1F_6thread17LinearCombinationISJ_Li1EffLNS1K_9ScaleType4KindE0ELNS_15FloatRoundStyleE2ESJ_EENS1_15EpilogueDefaultEEEEEvvEEEEvNT_6ParamsE --------------------------
	.section	.nv.constant0._ZN7cutlass13device_kernelINS_4gemm6kernel13GemmUniversalIN4cute5tupleIJiiiiEEENS1_10collective13CollectiveMmaINS1_37MainloopSm90TmaGmmaWarpSpecializedFP8ILi3ENS5_IJNS4_1CILi1EEESB_SB_EEENS1_35KernelTmaWarpSpecializedCooperativeEEENS5_IJNSA_ILi128EEENSA_ILi256EEENSA_ILi64EEEEEENS_12float_e4m3_tENS5_IJlSB_lEEESJ_SK_NS4_8TiledMMAINS4_8MMA_AtomIJNS4_4SM904GMMA31MMA_64x256x32_F32E4M3E4M3_SS_TNILNSO_7ScaleInE1ELSQ_1EEEEEENS4_6LayoutINS5_IJNSA_ILi2EEESB_SB_EEENS5_IJSB_NSA_ILi0EEESW_EEEEENS5_IJNS4_10UnderscoreESZ_SZ_EEEEENS4_13SM90_TMA_LOADENS4_14ComposedLayoutINS4_7SwizzleILi2ELi4ELi3EEENS4_18smem_ptr_flag_bitsILi8EEENST_INS5_IJNSA_ILi8EEESH_EEENS5_IJSH_SB_EEEEEEEvNS4_8identityES12_S1C_vS1D_EENS_8epilogue10collective6detail29Sm90TmaWarpSpecializedAdapterINS1G_15DefaultEpilogueISJ_SK_SK_NS1F_6thread17LinearCombinationISJ_Li1EffLNS1K_9ScaleType4KindE0ELNS_15FloatRoundStyleE2ESJ_EENS1_15EpilogueDefaultEEEEEvvEEEEvNT_6ParamsE,"a",@progbits
	.sectionflags	@""
	.align	4
.nv.constant0._ZN7cutlass13device_kernelINS_4gemm6kernel13GemmUniversalIN4cute5tupleIJiiiiEEENS1_10collective13CollectiveMmaINS1_37MainloopSm90TmaGmmaWarpSpecializedFP8ILi3ENS5_IJNS4_1CILi1EEESB_SB_EEENS1_35KernelTmaWarpSpecializedCooperativeEEENS5_IJNSA_ILi128EEENSA_ILi256EEENSA_ILi64EEEEEENS_12float_e4m3_tENS5_IJlSB_lEEESJ_SK_NS4_8TiledMMAINS4_8MMA_AtomIJNS4_4SM904GMMA31MMA_64x256x32_F32E4M3E4M3_SS_TNILNSO_7ScaleInE1ELSQ_1EEEEEENS4_6LayoutINS5_IJNSA_ILi2EEESB_SB_EEENS5_IJSB_NSA_ILi0EEESW_EEEEENS5_IJNS4_10UnderscoreESZ_SZ_EEEEENS4_13SM90_TMA_LOADENS4_14ComposedLayoutINS4_7SwizzleILi2ELi4ELi3EEENS4_18smem_ptr_flag_bitsILi8EEENST_INS5_IJNSA_ILi8EEESH_EEENS5_IJSH_SB_EEEEEEEvNS4_8identityES12_S1C_vS1D_EENS_8epilogue10collective6detail29Sm90TmaWarpSpecializedAdapterINS1G_15DefaultEpilogueISJ_SK_SK_NS1F_6thread17LinearCombinationISJ_Li1EffLNS1K_9ScaleType4KindE0ELNS_15FloatRoundStyleE2ESJ_EENS1_15EpilogueDefaultEEEEEvvEEEEvNT_6ParamsE:
	.zero		1664


//--------------------- SYMBOLS --------------------------

	.type		.nv.reservedSmem.offset0,@object
	.size		.nv.reservedSmem.offset0,0x4
